// auto-generated by cutlass_sweep.gemm — config: {"arch": "sm_90", "cluster_m": 1, "cluster_n": 2, "dtype": "int8", "stages": 0, "tile_k": 64, "tile_m": 128, "tile_n": 64}
#include "cutlass/cutlass.h"
#include "cutlass/gemm/collective/collective_builder.hpp"
#include "cutlass/gemm/device/gemm_universal_adapter.h"
#include "cutlass/gemm/kernel/gemm_universal.hpp"
#include "cutlass/epilogue/collective/collective_builder.hpp"

using ElemA = int8_t;
using ElemB = int8_t;
using ElemCD = int8_t;
using Acc  = int32_t;
using TileShape    = cute::Shape<cute::_128, cute::_64, cute::_64>;
using ClusterShape = cute::Shape<cute::_1, cute::_2, cute::_1>;

using CollectiveEpilogue = typename cutlass::epilogue::collective::CollectiveBuilder<
    cutlass::arch::Sm90, cutlass::arch::OpClassTensorOp,
    TileShape, ClusterShape,
    cutlass::epilogue::collective::EpilogueTileAuto,
    Acc, Acc,
    ElemCD, cutlass::layout::RowMajor, 128 / cutlass::sizeof_bits<ElemCD>::value,
    ElemCD, cutlass::layout::RowMajor, 128 / cutlass::sizeof_bits<ElemCD>::value,
    cutlass::epilogue::collective::EpilogueScheduleAuto
  >::CollectiveOp;

using CollectiveMainloop = typename cutlass::gemm::collective::CollectiveBuilder<
    cutlass::arch::Sm90, cutlass::arch::OpClassTensorOp,
    ElemA, cutlass::layout::RowMajor, 128 / cutlass::sizeof_bits<ElemA>::value,
    ElemB, cutlass::layout::ColumnMajor, 128 / cutlass::sizeof_bits<ElemB>::value,
    Acc,
    TileShape, ClusterShape,
    cutlass::gemm::collective::StageCountAutoCarveout<static_cast<int>(sizeof(typename CollectiveEpilogue::SharedStorage))>,
    cutlass::gemm::collective::KernelScheduleAuto
  >::CollectiveOp;

using GemmKernel = cutlass::gemm::kernel::GemmUniversal<
    cute::Shape<int,int,int,int>,
    CollectiveMainloop,
    CollectiveEpilogue
>;
using Gemm = cutlass::gemm::device::GemmUniversalAdapter<GemmKernel>;

// Force the device kernel symbol into the cubin without needing a host main.
auto* _anchor = &cutlass::device_kernel<GemmKernel>;


// ===== COMPILED SASS (sm_90a) =====

	.target	sm_90a

	.elftype	@"ET_EXEC"


//--------------------- .note.nv.tkinfo           --------------------------
	.section	.note.nv.tkinfo,"",@"SHT_NOTE"
	.sectionflags	@"SHF_NOTE_NV_TKINFO"
	.tkinfo
        /*0018*/ 	.word	0x00000002
        /*0030*/ 	.string	""
        /*0030*/ 	.string	"ptxas"
        /*0030*/ 	.string	"Cuda compilation tools, release 13.0, V13.0.88"
        /*0030*/ 	.string	"Build cuda_13.0.r13.0/compiler.36424714_0"
        /*0030*/ 	.string	"-arch sm_90a -m 64 "



//--------------------- .note.nv.cuinfo           --------------------------
	.section	.note.nv.cuinfo,"",@"SHT_NOTE"
	.sectionflags	@"SHF_NOTE_NV_CUINFO"
        /*0018*/ 	.short	0x0002
        /*001a*/ 	.short	0x005a
        /*001c*/ 	.short	0x0082
	.zero		2


//--------------------- .nv.info                  --------------------------
	.section	.nv.info,"",@"SHT_CUDA_INFO"
	.align	4


	//----- nvinfo : EIATTR_REGCOUNT
	.align		4
        /*0000*/ 	.byte	0x04, 0x2f
        /*0002*/ 	.short	(.L_15 - .L_14)
	.align		4
.L_14:
        /*0004*/ 	.word	index@(_ZN7cutlass13device_kernelINS_4gemm6kernel13GemmUniversalIN4cute5tupleIJiiiiEEENS1_10collective13CollectiveMmaINS1_34MainloopSm90TmaGmmaWarpSpecializedILi18ENS5_IJNS4_1CILi1EEENSA_ILi2EEESB_EEENS1_35KernelTmaWarpSpecializedCooperativeEEENS5_IJNSA_ILi128EEENSA_ILi64EEESH_EEEaNS5_IJlSB_lEEEaSJ_NS4_8TiledMMAINS4_8MMA_AtomIJNS4_4SM904GMMA26MMA_64x64x32_S32S8S8_SS_TNEEEENS4_6LayoutINS5_IJSC_SB_SB_EEENS5_IJSB_NSA_ILi0EEESS_EEEEENS5_IJNS4_10UnderscoreESV_SV_EEEEENS4_23SM90_TMA_LOAD_MULTICASTENS4_14ComposedLayoutINS4_7SwizzleILi2ELi4ELi3EEENS4_18smem_ptr_flag_bitsILi8EEENSQ_INS5_IJNSA_ILi8EEESH_EEENS5_IJSH_SB_EEEEEEEvNS4_8identityENS4_13SM90_TMA_LOADES18_vS19_EENS_8epilogue10collective6detail29Sm90TmaWarpSpecializedAdapterINS1D_15DefaultEpilogueIaSJ_SJ_NS1C_6thread17LinearCombinationIaLi1EiiLNS1H_9ScaleType4KindE0ELNS_15FloatRoundStyleE2EaEENS1_15EpilogueDefaultEEEEEvvEEEEvNT_6ParamsE)
        /*0008*/ 	.word	0x000000a8


	//----- nvinfo : EIATTR_FRAME_SIZE
	.align		4
.L_15:
        /*000c*/ 	.byte	0x04, 0x11
        /*000e*/ 	.short	(.L_17 - .L_16)
	.align		4
.L_16:
        /*0010*/ 	.word	index@(_ZN7cutlass13device_kernelINS_4gemm6kernel13GemmUniversalIN4cute5tupleIJiiiiEEENS1_10collective13CollectiveMmaINS1_34MainloopSm90TmaGmmaWarpSpecializedILi18ENS5_IJNS4_1CILi1EEENSA_ILi2EEESB_EEENS1_35KernelTmaWarpSpecializedCooperativeEEENS5_IJNSA_ILi128EEENSA_ILi64EEESH_EEEaNS5_IJlSB_lEEEaSJ_NS4_8TiledMMAINS4_8MMA_AtomIJNS4_4SM904GMMA26MMA_64x64x32_S32S8S8_SS_TNEEEENS4_6LayoutINS5_IJSC_SB_SB_EEENS5_IJSB_NSA_ILi0EEESS_EEEEENS5_IJNS4_10UnderscoreESV_SV_EEEEENS4_23SM90_TMA_LOAD_MULTICASTENS4_14ComposedLayoutINS4_7SwizzleILi2ELi4ELi3EEENS4_18smem_ptr_flag_bitsILi8EEENSQ_INS5_IJNSA_ILi8EEESH_EEENS5_IJSH_SB_EEEEEEEvNS4_8identityENS4_13SM90_TMA_LOADES18_vS19_EENS_8epilogue10collective6detail29Sm90TmaWarpSpecializedAdapterINS1D_15DefaultEpilogueIaSJ_SJ_NS1C_6thread17LinearCombinationIaLi1EiiLNS1H_9ScaleType4KindE0ELNS_15FloatRoundStyleE2EaEENS1_15EpilogueDefaultEEEEEvvEEEEvNT_6ParamsE)
        /*0014*/ 	.word	0x00000000


	//----- nvinfo : EIATTR_MIN_STACK_SIZE
	.align		4
.L_17:
        /*0018*/ 	.byte	0x04, 0x12
        /*001a*/ 	.short	(.L_19 - .L_18)
	.align		4
.L_18:
        /*001c*/ 	.word	index@(_ZN7cutlass13device_kernelINS_4gemm6kernel13GemmUniversalIN4cute5tupleIJiiiiEEENS1_10collective13CollectiveMmaINS1_34MainloopSm90TmaGmmaWarpSpecializedILi18ENS5_IJNS4_1CILi1EEENSA_ILi2EEESB_EEENS1_35KernelTmaWarpSpecializedCooperativeEEENS5_IJNSA_ILi128EEENSA_ILi64EEESH_EEEaNS5_IJlSB_lEEEaSJ_NS4_8TiledMMAINS4_8MMA_AtomIJNS4_4SM904GMMA26MMA_64x64x32_S32S8S8_SS_TNEEEENS4_6LayoutINS5_IJSC_SB_SB_EEENS5_IJSB_NSA_ILi0EEESS_EEEEENS5_IJNS4_10UnderscoreESV_SV_EEEEENS4_23SM90_TMA_LOAD_MULTICASTENS4_14ComposedLayoutINS4_7SwizzleILi2ELi4ELi3EEENS4_18smem_ptr_flag_bitsILi8EEENSQ_INS5_IJNSA_ILi8EEESH_EEENS5_IJSH_SB_EEEEEEEvNS4_8identityENS4_13SM90_TMA_LOADES18_vS19_EENS_8epilogue10collective6detail29Sm90TmaWarpSpecializedAdapterINS1D_15DefaultEpilogueIaSJ_SJ_NS1C_6thread17LinearCombinationIaLi1EiiLNS1H_9ScaleType4KindE0ELNS_15FloatRoundStyleE2EaEENS1_15EpilogueDefaultEEEEEvvEEEEvNT_6ParamsE)
        /*0020*/ 	.word	0x00000000
.L_19:


//--------------------- .nv.compat                --------------------------
	.section	.nv.compat,"",@"SHT_CUDA_COMPAT_INFO"
	.align	4
        /*0000*/ 	.byte	0x02, 0x09, 0x01, 0x00, 0x02, 0x02, 0x04, 0x00, 0x02, 0x05, 0x05, 0x00, 0x03, 0x07, 0x01, 0x01
        /*0010*/ 	.byte	0x02, 0x03, 0x01, 0x00, 0x02, 0x06, 0x01, 0x00, 0x04, 0x0b, 0x08, 0x00, 0x00, 0x00, 0x00, 0x00
        /*0020*/ 	.byte	0x00, 0x00, 0x00, 0x00


//--------------------- .nv.info._ZN7cutlass13device_kernelINS_4gemm6kernel13GemmUniversalIN4cute5tupleIJiiiiEEENS1_10collective13CollectiveMmaINS1_34MainloopSm90TmaGmmaWarpSpecializedILi18ENS5_IJNS4_1CILi1EEENSA_ILi2EEESB_EEENS1_35KernelTmaWarpSpecializedCooperativeEEENS5_IJNSA_ILi128EEENSA_ILi64EEESH_EEEaNS5_IJlSB_lEEEaSJ_NS4_8TiledMMAINS4_8MMA_AtomIJNS4_4SM904GMMA26MMA_64x64x32_S32S8S8_SS_TNEEEENS4_6LayoutINS5_IJSC_SB_SB_EEENS5_IJSB_NSA_ILi0EEESS_EEEEENS5_IJNS4_10UnderscoreESV_SV_EEEEENS4_23SM90_TMA_LOAD_MULTICASTENS4_14ComposedLayoutINS4_7SwizzleILi2ELi4ELi3EEENS4_18smem_ptr_flag_bitsILi8EEENSQ_INS5_IJNSA_ILi8EEESH_EEENS5_IJSH_SB_EEEEEEEvNS4_8identityENS4_13SM90_TMA_LOADES18_vS19_EENS_8epilogue10collective6detail29Sm90TmaWarpSpecializedAdapterINS1D_15DefaultEpilogueIaSJ_SJ_NS1C_6thread17LinearCombinationIaLi1EiiLNS1H_9ScaleType4KindE0ELNS_15FloatRoundStyleE2EaEENS1_15EpilogueDefaultEEEEEvvEEEEvNT_6ParamsE --------------------------
	.section	.nv.info._ZN7cutlass13device_kernelINS_4gemm6kernel13GemmUniversalIN4cute5tupleIJiiiiEEENS1_10collective13CollectiveMmaINS1_34MainloopSm90TmaGmmaWarpSpecializedILi18ENS5_IJNS4_1CILi1EEENSA_ILi2EEESB_EEENS1_35KernelTmaWarpSpecializedCooperativeEEENS5_IJNSA_ILi128EEENSA_ILi64EEESH_EEEaNS5_IJlSB_lEEEaSJ_NS4_8TiledMMAINS4_8MMA_AtomIJNS4_4SM904GMMA26MMA_64x64x32_S32S8S8_SS_TNEEEENS4_6LayoutINS5_IJSC_SB_SB_EEENS5_IJSB_NSA_ILi0EEESS_EEEEENS5_IJNS4_10UnderscoreESV_SV_EEEEENS4_23SM90_TMA_LOAD_MULTICASTENS4_14ComposedLayoutINS4_7SwizzleILi2ELi4ELi3EEENS4_18smem_ptr_flag_bitsILi8EEENSQ_INS5_IJNSA_ILi8EEESH_EEENS5_IJSH_SB_EEEEEEEvNS4_8identityENS4_13SM90_TMA_LOADES18_vS19_EENS_8epilogue10collective6detail29Sm90TmaWarpSpecializedAdapterINS1D_15DefaultEpilogueIaSJ_SJ_NS1C_6thread17LinearCombinationIaLi1EiiLNS1H_9ScaleType4KindE0ELNS_15FloatRoundStyleE2EaEENS1_15EpilogueDefaultEEEEEvvEEEEvNT_6ParamsE,"",@"SHT_CUDA_INFO"
	.sectionflags	@""
	.align	4


	//----- nvinfo : EIATTR_CUDA_API_VERSION
	.align		4
        /*0000*/ 	.byte	0x04, 0x37
        /*0002*/ 	.short	(.L_21 - .L_20)
.L_20:
        /*0004*/ 	.word	0x00000082


	//----- nvinfo : EIATTR_KPARAM_INFO
	.align		4
.L_21:
        /*0008*/ 	.byte	0x04, 0x17
        /*000a*/ 	.short	(.L_23 - .L_22)
.L_22:
        /*000c*/ 	.word	0x00000000
        /*0010*/ 	.short	0x0000
        /*0012*/ 	.short	0x0070
        /*0014*/ 	.byte	0x00, 0xf0, 0x01, 0x10


	//----- nvinfo : EIATTR_SPARSE_MMA_MASK
	.align		4
.L_23:
        /*0018*/ 	.byte	0x03, 0x50
        /*001a*/ 	.short	0x0000


	//----- nvinfo : EIATTR_MAXREG_COUNT
	.align		4
        /*001c*/ 	.byte	0x03, 0x1b
        /*001e*/ 	.short	0x00a8


	//----- nvinfo : EIATTR_NUM_BARRIERS
	.align		4
        /*0020*/ 	.byte	0x02, 0x4c
        /*0022*/ 	.byte	0x01
	.zero		1


	//----- nvinfo : EIATTR_EXTERNS
	.align		4
        /*0024*/ 	.byte	0x04, 0x0f
        /*0026*/ 	.short	(.L_25 - .L_24)


	//   ....[0]....
	.align		4
.L_24:
        /*0028*/ 	.word	index@(__assertfail)


	//----- nvinfo : EIATTR_MERCURY_ISA_VERSION
	.align		4
.L_25:
        /*002c*/ 	.byte	0x03, 0x5f
        /*002e*/ 	.short	0x0101


	//----- nvinfo : EIATTR_INT_WARP_WIDE_INSTR_OFFSETS
	.align		4
        /*0030*/ 	.byte	0x04, 0x31
        /*0032*/ 	.short	(.L_27 - .L_26)


	//   ....[0]....
.L_26:
        /*0034*/ 	.word	0x00000610


	//   ....[1]....
        /*0038*/ 	.word	0x00000630


	//   ....[2]....
        /*003c*/ 	.word	0x00000800


	//----- nvinfo : EIATTR_COOP_GROUP_MASK_REGIDS
	.align		4
.L_27:
        /*0040*/ 	.byte	0x04, 0x29
        /*0042*/ 	.short	(.L_29 - .L_28)


	//   ....[0]....
.L_28:
        /*0044*/ 	.word	0xffffffff


	//   ....[1]....
        /*0048*/ 	.word	0xffffffff


	//   ....[2]....
        /*004c*/ 	.word	0xffffffff


	//   ....[3]....
        /*0050*/ 	.word	0xffffffff


	//   ....[4]....
        /*0054*/ 	.word	0xffffffff


	//   ....[5]....
        /*0058*/ 	.word	0xffffffff


	//----- nvinfo : EIATTR_COOP_GROUP_INSTR_OFFSETS
	.align		4
.L_29:
        /*005c*/ 	.byte	0x04, 0x28
        /*005e*/ 	.short	(.L_31 - .L_30)


	//   ....[0]....
.L_30:
        /*0060*/ 	.word	0x00000060


	//   ....[1]....
        /*0064*/ 	.word	0x00000070


	//   ....[2]....
        /*0068*/ 	.word	0x00000130


	//   ....[3]....
        /*006c*/ 	.word	0x000004c0


	//   ....[4]....
        /*0070*/ 	.word	0x00000970


	//   ....[5]....
        /*0074*/ 	.word	0x000013a0


	//----- nvinfo : EIATTR_REG_RECONFIG
	.align		4
.L_31:
        /*0078*/ 	.byte	0x01, 0x54
	.zero		2


	//----- nvinfo : EIATTR_SYSCALL_OFFSETS
	.align		4
        /*007c*/ 	.byte	0x04, 0x46
        /*007e*/ 	.short	(.L_33 - .L_32)


	//   ....[0]....
.L_32:
        /*0080*/ 	.word	0x00001560


	//----- nvinfo : EIATTR_MBARRIER_INSTR_OFFSETS
	.align		4
.L_33:
        /*0084*/ 	.byte	0x04, 0x39
        /*0086*/ 	.short	(.L_35 - .L_34)


	//   ....[0]....
.L_34:
        /*0088*/ 	.word	0x00000250
        /*008c*/ 	.word	0x000000ff
        /*0090*/ 	.word	0x00000000
        /*0094*/ 	.short	0x0100
        /*0096*/ 	.byte	0x08
	.zero		1


	//   ....[1]....
        /*0098*/ 	.word	0x00000260
        /*009c*/ 	.word	0x000000ff
        /*00a0*/ 	.word	0x00000090
        /*00a4*/ 	.short	0x0100
        /*00a6*/ 	.byte	0x08
	.zero		1


	//   ....[2]....
        /*00a8*/ 	.word	0x00000270
        /*00ac*/ 	.word	0x000000ff
        /*00b0*/ 	.word	0x00000008
        /*00b4*/ 	.short	0x0100
        /*00b6*/ 	.byte	0x08
	.zero		1


	//   ....[3]....
        /*00b8*/ 	.word	0x00000280
        /*00bc*/ 	.word	0x000000ff
        /*00c0*/ 	.word	0x00000098
        /*00c4*/ 	.short	0x0100
        /*00c6*/ 	.byte	0x08
	.zero		1


	//   ....[4]....
        /*00c8*/ 	.word	0x00000290
        /*00cc*/ 	.word	0x000000ff
        /*00d0*/ 	.word	0x00000010
        /*00d4*/ 	.short	0x0100
        /*00d6*/ 	.byte	0x08
	.zero		1


	//   ....[5]....
        /*00d8*/ 	.word	0x000002a0
        /*00dc*/ 	.word	0x000000ff
        /*00e0*/ 	.word	0x000000a0
        /*00e4*/ 	.short	0x0100
        /*00e6*/ 	.byte	0x08
	.zero		1


	//   ....[6]....
        /*00e8*/ 	.word	0x000002b0
        /*00ec*/ 	.word	0x000000ff
        /*00f0*/ 	.word	0x00000018
        /*00f4*/ 	.short	0x0100
        /*00f6*/ 	.byte	0x08
	.zero		1


	//   ....[7]....
        /*00f8*/ 	.word	0x000002c0
        /*00fc*/ 	.word	0x000000ff
        /*0100*/ 	.word	0x000000a8
        /*0104*/ 	.short	0x0100
        /*0106*/ 	.byte	0x08
	.zero		1


	//   ....[8]....
        /*0108*/ 	.word	0x000002d0
        /*010c*/ 	.word	0x000000ff
        /*0110*/ 	.word	0x00000020
        /*0114*/ 	.short	0x0100
        /*0116*/ 	.byte	0x08
	.zero		1


	//   ....[9]....
        /*0118*/ 	.word	0x000002e0
        /*011c*/ 	.word	0x000000ff
        /*0120*/ 	.word	0x000000b0
        /*0124*/ 	.short	0x0100
        /*0126*/ 	.byte	0x08
	.zero		1


	//   ....[10]....
        /*0128*/ 	.word	0x000002f0
        /*012c*/ 	.word	0x000000ff
        /*0130*/ 	.word	0x00000028
        /*0134*/ 	.short	0x0100
        /*0136*/ 	.byte	0x08
	.zero		1


	//   ....[11]....
        /*0138*/ 	.word	0x00000300
        /*013c*/ 	.word	0x000000ff
        /*0140*/ 	.word	0x000000b8
        /*0144*/ 	.short	0x0100
        /*0146*/ 	.byte	0x08
	.zero		1


	//   ....[12]....
        /*0148*/ 	.word	0x00000310
        /*014c*/ 	.word	0x000000ff
        /*0150*/ 	.word	0x00000030
        /*0154*/ 	.short	0x0100
        /*0156*/ 	.byte	0x08
	.zero		1


	//   ....[13]....
        /*0158*/ 	.word	0x00000320
        /*015c*/ 	.word	0x000000ff
        /*0160*/ 	.word	0x000000c0
        /*0164*/ 	.short	0x0100
        /*0166*/ 	.byte	0x08
	.zero		1


	//   ....[14]....
        /*0168*/ 	.word	0x00000330
        /*016c*/ 	.word	0x000000ff
        /*0170*/ 	.word	0x00000038
        /*0174*/ 	.short	0x0100
        /*0176*/ 	.byte	0x08
	.zero		1


	//   ....[15]....
        /*0178*/ 	.word	0x00000340
        /*017c*/ 	.word	0x000000ff
        /*0180*/ 	.word	0x000000c8
        /*0184*/ 	.short	0x0100
        /*0186*/ 	.byte	0x08
	.zero		1


	//   ....[16]....
        /*0188*/ 	.word	0x00000350
        /*018c*/ 	.word	0x000000ff
        /*0190*/ 	.word	0x00000040
        /*0194*/ 	.short	0x0100
        /*0196*/ 	.byte	0x08
	.zero		1


	//   ....[17]....
        /*0198*/ 	.word	0x00000360
        /*019c*/ 	.word	0x000000ff
        /*01a0*/ 	.word	0x000000d0
        /*01a4*/ 	.short	0x0100
        /*01a6*/ 	.byte	0x08
	.zero		1


	//   ....[18]....
        /*01a8*/ 	.word	0x00000370
        /*01ac*/ 	.word	0x000000ff
        /*01b0*/ 	.word	0x00000048
        /*01b4*/ 	.short	0x0100
        /*01b6*/ 	.byte	0x08
	.zero		1


	//   ....[19]....
        /*01b8*/ 	.word	0x00000380
        /*01bc*/ 	.word	0x000000ff
        /*01c0*/ 	.word	0x000000d8
        /*01c4*/ 	.short	0x0100
        /*01c6*/ 	.byte	0x08
	.zero		1


	//   ....[20]....
        /*01c8*/ 	.word	0x00000390
        /*01cc*/ 	.word	0x000000ff
        /*01d0*/ 	.word	0x00000050
        /*01d4*/ 	.short	0x0100
        /*01d6*/ 	.byte	0x08
	.zero		1


	//   ....[21]....
        /*01d8*/ 	.word	0x000003a0
        /*01dc*/ 	.word	0x000000ff
        /*01e0*/ 	.word	0x000000e0
        /*01e4*/ 	.short	0x0100
        /*01e6*/ 	.byte	0x08
	.zero		1


	//   ....[22]....
        /*01e8*/ 	.word	0x000003b0
        /*01ec*/ 	.word	0x000000ff
        /*01f0*/ 	.word	0x00000058
        /*01f4*/ 	.short	0x0100
        /*01f6*/ 	.byte	0x08
	.zero		1


	//   ....[23]....
        /*01f8*/ 	.word	0x000003c0
        /*01fc*/ 	.word	0x000000ff
        /*0200*/ 	.word	0x000000e8
        /*0204*/ 	.short	0x0100
        /*0206*/ 	.byte	0x08
	.zero		1


	//   ....[24]....
        /*0208*/ 	.word	0x000003d0
        /*020c*/ 	.word	0x000000ff
        /*0210*/ 	.word	0x00000060
        /*0214*/ 	.short	0x0100
        /*0216*/ 	.byte	0x08
	.zero		1


	//   ....[25]....
        /*0218*/ 	.word	0x000003e0
        /*021c*/ 	.word	0x000000ff
        /*0220*/ 	.word	0x000000f0
        /*0224*/ 	.short	0x0100
        /*0226*/ 	.byte	0x08
	.zero		1


	//   ....[26]....
        /*0228*/ 	.word	0x000003f0
        /*022c*/ 	.word	0x000000ff
        /*0230*/ 	.word	0x00000068
        /*0234*/ 	.short	0x0100
        /*0236*/ 	.byte	0x08
	.zero		1


	//   ....[27]....
        /*0238*/ 	.word	0x00000400
        /*023c*/ 	.word	0x000000ff
        /*0240*/ 	.word	0x000000f8
        /*0244*/ 	.short	0x0100
        /*0246*/ 	.byte	0x08
	.zero		1


	//   ....[28]....
        /*0248*/ 	.word	0x00000410
        /*024c*/ 	.word	0x000000ff
        /*0250*/ 	.word	0x00000070
        /*0254*/ 	.short	0x0100
        /*0256*/ 	.byte	0x08
	.zero		1


	//   ....[29]....
        /*0258*/ 	.word	0x00000420
        /*025c*/ 	.word	0x000000ff
        /*0260*/ 	.word	0x00000100
        /*0264*/ 	.short	0x0100
        /*0266*/ 	.byte	0x08
	.zero		1


	//   ....[30]....
        /*0268*/ 	.word	0x00000430
        /*026c*/ 	.word	0x000000ff
        /*0270*/ 	.word	0x00000078
        /*0274*/ 	.short	0x0100
        /*0276*/ 	.byte	0x08
	.zero		1


	//   ....[31]....
        /*0278*/ 	.word	0x00000440
        /*027c*/ 	.word	0x000000ff
        /*0280*/ 	.word	0x00000108
        /*0284*/ 	.short	0x0100
        /*0286*/ 	.byte	0x08
	.zero		1


	//   ....[32]....
        /*0288*/ 	.word	0x00000450
        /*028c*/ 	.word	0x000000ff
        /*0290*/ 	.word	0x00000080
        /*0294*/ 	.short	0x0100
        /*0296*/ 	.byte	0x08
	.zero		1


	//   ....[33]....
        /*0298*/ 	.word	0x00000460
        /*029c*/ 	.word	0x000000ff
        /*02a0*/ 	.word	0x00000110
        /*02a4*/ 	.short	0x0100
        /*02a6*/ 	.byte	0x08
	.zero		1


	//   ....[34]....
        /*02a8*/ 	.word	0x00000470
        /*02ac*/ 	.word	0x000000ff
        /*02b0*/ 	.word	0x00000088
        /*02b4*/ 	.short	0x0100
        /*02b6*/ 	.byte	0x08
	.zero		1


	//   ....[35]....
        /*02b8*/ 	.word	0x00000480
        /*02bc*/ 	.word	0x000000ff
        /*02c0*/ 	.word	0x00000118
        /*02c4*/ 	.short	0x0100
        /*02c6*/ 	.byte	0x08
	.zero		1


	//   ....[36]....
        /*02c8*/ 	.word	0x00000880
        /*02cc*/ 	.word	0x000000ff
        /*02d0*/ 	.word	0x00000130
        /*02d4*/ 	.short	0x0100
        /*02d6*/ 	.byte	0x06
	.zero		1


	//   ....[37]....
        /*02d8*/ 	.word	0x00000910
        /*02dc*/ 	.word	0x000000ff
        /*02e0*/ 	.word	0x00000138
        /*02e4*/ 	.short	0x0100
        /*02e6*/ 	.byte	0x06
	.zero		1


	//   ....[38]....
        /*02e8*/ 	.word	0x00001630
        /*02ec*/ 	.word	0x00000003
        /*02f0*/ 	.word	0x00000000
        /*02f4*/ 	.short	0x010a
        /*02f6*/ 	.byte	0x3f
	.zero		1


	//   ....[39]....
        /*02f8*/ 	.word	0x00001670
        /*02fc*/ 	.word	0x00000003
        /*0300*/ 	.word	0x00000000
        /*0304*/ 	.short	0x010a
        /*0306*/ 	.byte	0x3f
	.zero		1


	//   ....[40]....
        /*0308*/ 	.word	0x00001940
        /*030c*/ 	.word	0x00000005
        /*0310*/ 	.word	0x00000000
        /*0314*/ 	.short	0x010a
        /*0316*/ 	.byte	0x3f
	.zero		1


	//   ....[41]....
        /*0318*/ 	.word	0x00001980
        /*031c*/ 	.word	0x00000005
        /*0320*/ 	.word	0x00000000
        /*0324*/ 	.short	0x010a
        /*0326*/ 	.byte	0x3f
	.zero		1


	//   ....[42]....
        /*0328*/ 	.word	0x00001ae0
        /*032c*/ 	.word	0x00000005
        /*0330*/ 	.word	0x00000000
        /*0334*/ 	.short	0x0101
        /*0336*/ 	.byte	0x3f
	.zero		1


	//   ....[43]....
        /*0338*/ 	.word	0x00001d00
        /*033c*/ 	.word	0x00000003
        /*0340*/ 	.word	0x00000000
        /*0344*/ 	.short	0x0101
        /*0346*/ 	.byte	0x3f
	.zero		1


	//   ....[44]....
        /*0348*/ 	.word	0x00004bc0
        /*034c*/ 	.word	0x00000017
        /*0350*/ 	.word	0x00000090
        /*0354*/ 	.short	0x010a
        /*0356*/ 	.byte	0x3f
	.zero		1


	//   ....[45]....
        /*0358*/ 	.word	0x00004f30
        /*035c*/ 	.word	0x00000003
        /*0360*/ 	.word	0x00000138
        /*0364*/ 	.short	0x0101
        /*0366*/ 	.byte	0x3f
	.zero		1


	//   ....[46]....
        /*0368*/ 	.word	0x00005690
        /*036c*/ 	.word	0x00000007
        /*0370*/ 	.word	0x00000000
        /*0374*/ 	.short	0x010a
        /*0376*/ 	.byte	0x3f
	.zero		1


	//   ....[47]....
        /*0378*/ 	.word	0x00005710
        /*037c*/ 	.word	0x00000008
        /*0380*/ 	.word	0x00000000
        /*0384*/ 	.short	0x010a
        /*0386*/ 	.byte	0x3f
	.zero		1


	//   ....[48]....
        /*0388*/ 	.word	0x000057a0
        /*038c*/ 	.word	0x00000009
        /*0390*/ 	.word	0x00000000
        /*0394*/ 	.short	0x010a
        /*0396*/ 	.byte	0x3f
	.zero		1


	//   ....[49]....
        /*0398*/ 	.word	0x00005830
        /*039c*/ 	.word	0x00000008
        /*03a0*/ 	.word	0x00000000
        /*03a4*/ 	.short	0x010a
        /*03a6*/ 	.byte	0x3f
	.zero		1


	//   ....[50]....
        /*03a8*/ 	.word	0x000058c0
        /*03ac*/ 	.word	0x00000009
        /*03b0*/ 	.word	0x00000000
        /*03b4*/ 	.short	0x010a
        /*03b6*/ 	.byte	0x3f
	.zero		1


	//   ....[51]....
        /*03b8*/ 	.word	0x00005950
        /*03bc*/ 	.word	0x00000008
        /*03c0*/ 	.word	0x00000000
        /*03c4*/ 	.short	0x010a
        /*03c6*/ 	.byte	0x3f
	.zero		1


	//   ....[52]....
        /*03c8*/ 	.word	0x000059e0
        /*03cc*/ 	.word	0x00000009
        /*03d0*/ 	.word	0x00000000
        /*03d4*/ 	.short	0x010a
        /*03d6*/ 	.byte	0x3f
	.zero		1


	//   ....[53]....
        /*03d8*/ 	.word	0x00005a70
        /*03dc*/ 	.word	0x00000008
        /*03e0*/ 	.word	0x00000000
        /*03e4*/ 	.short	0x010a
        /*03e6*/ 	.byte	0x3f
	.zero		1


	//   ....[54]....
        /*03e8*/ 	.word	0x00005b00
        /*03ec*/ 	.word	0x00000009
        /*03f0*/ 	.word	0x00000000
        /*03f4*/ 	.short	0x010a
        /*03f6*/ 	.byte	0x3f
	.zero		1


	//   ....[55]....
        /*03f8*/ 	.word	0x00005b90
        /*03fc*/ 	.word	0x00000008
        /*0400*/ 	.word	0x00000000
        /*0404*/ 	.short	0x010a
        /*0406*/ 	.byte	0x3f
	.zero		1


	//   ....[56]....
        /*0408*/ 	.word	0x00005c20
        /*040c*/ 	.word	0x00000009
        /*0410*/ 	.word	0x00000000
        /*0414*/ 	.short	0x010a
        /*0416*/ 	.byte	0x3f
	.zero		1


	//   ....[57]....
        /*0418*/ 	.word	0x00005cb0
        /*041c*/ 	.word	0x00000008
        /*0420*/ 	.word	0x00000000
        /*0424*/ 	.short	0x010a
        /*0426*/ 	.byte	0x3f
	.zero		1


	//   ....[58]....
        /*0428*/ 	.word	0x00005d40
        /*042c*/ 	.word	0x00000009
        /*0430*/ 	.word	0x00000000
        /*0434*/ 	.short	0x010a
        /*0436*/ 	.byte	0x3f
	.zero		1


	//   ....[59]....
        /*0438*/ 	.word	0x00005dd0
        /*043c*/ 	.word	0x00000008
        /*0440*/ 	.word	0x00000000
        /*0444*/ 	.short	0x010a
        /*0446*/ 	.byte	0x3f
	.zero		1


	//   ....[60]....
        /*0448*/ 	.word	0x00005e60
        /*044c*/ 	.word	0x00000009
        /*0450*/ 	.word	0x00000000
        /*0454*/ 	.short	0x010a
        /*0456*/ 	.byte	0x3f
	.zero		1


	//   ....[61]....
        /*0458*/ 	.word	0x00005ef0
        /*045c*/ 	.word	0x00000008
        /*0460*/ 	.word	0x00000000
        /*0464*/ 	.short	0x010a
        /*0466*/ 	.byte	0x3f
	.zero		1


	//   ....[62]....
        /*0468*/ 	.word	0x00005f80
        /*046c*/ 	.word	0x0000000b
        /*0470*/ 	.word	0x00000000
        /*0474*/ 	.short	0x010a
        /*0476*/ 	.byte	0x3f
	.zero		1


	//   ....[63]....
        /*0478*/ 	.word	0x00006010
        /*047c*/ 	.word	0x00000003
        /*0480*/ 	.word	0x00000000
        /*0484*/ 	.short	0x010a
        /*0486*/ 	.byte	0x3f
	.zero		1


	//   ....[64]....
        /*0488*/ 	.word	0x00006070
        /*048c*/ 	.word	0x00000003
        /*0490*/ 	.word	0x00000000
        /*0494*/ 	.short	0x010a
        /*0496*/ 	.byte	0x3f
	.zero		1


	//   ....[65]....
        /*0498*/ 	.word	0x000060c0
        /*049c*/ 	.word	0x00000005
        /*04a0*/ 	.word	0x00000000
        /*04a4*/ 	.short	0x010a
        /*04a6*/ 	.byte	0x3f
	.zero		1


	//   ....[66]....
        /*04a8*/ 	.word	0x00006190
        /*04ac*/ 	.word	0x00000017
        /*04b0*/ 	.word	0x00000090
        /*04b4*/ 	.short	0x010a
        /*04b6*/ 	.byte	0x3f
	.zero		1


	//   ....[67]....
        /*04b8*/ 	.word	0x00006260
        /*04bc*/ 	.word	0x00000007
        /*04c0*/ 	.word	0x00000000
        /*04c4*/ 	.short	0x010a
        /*04c6*/ 	.byte	0x3f
	.zero		1


	//   ....[68]....
        /*04c8*/ 	.word	0x000062b0
        /*04cc*/ 	.word	0x00000008
        /*04d0*/ 	.word	0x00000000
        /*04d4*/ 	.short	0x010a
        /*04d6*/ 	.byte	0x3f
	.zero		1


	//   ....[69]....
        /*04d8*/ 	.word	0x00006300
        /*04dc*/ 	.word	0x00000009
        /*04e0*/ 	.word	0x00000000
        /*04e4*/ 	.short	0x010a
        /*04e6*/ 	.byte	0x3f
	.zero		1


	//   ....[70]....
        /*04e8*/ 	.word	0x00006350
        /*04ec*/ 	.word	0x00000008
        /*04f0*/ 	.word	0x00000000
        /*04f4*/ 	.short	0x010a
        /*04f6*/ 	.byte	0x3f
	.zero		1


	//   ....[71]....
        /*04f8*/ 	.word	0x000063a0
        /*04fc*/ 	.word	0x00000009
        /*0500*/ 	.word	0x00000000
        /*0504*/ 	.short	0x010a
        /*0506*/ 	.byte	0x3f
	.zero		1


	//   ....[72]....
        /*0508*/ 	.word	0x000063f0
        /*050c*/ 	.word	0x00000008
        /*0510*/ 	.word	0x00000000
        /*0514*/ 	.short	0x010a
        /*0516*/ 	.byte	0x3f
	.zero		1


	//   ....[73]....
        /*0518*/ 	.word	0x00006440
        /*051c*/ 	.word	0x00000009
        /*0520*/ 	.word	0x00000000
        /*0524*/ 	.short	0x010a
        /*0526*/ 	.byte	0x3f
	.zero		1


	//   ....[74]....
        /*0528*/ 	.word	0x00006490
        /*052c*/ 	.word	0x00000008
        /*0530*/ 	.word	0x00000000
        /*0534*/ 	.short	0x010a
        /*0536*/ 	.byte	0x3f
	.zero		1


	//   ....[75]....
        /*0538*/ 	.word	0x000064e0
        /*053c*/ 	.word	0x00000009
        /*0540*/ 	.word	0x00000000
        /*0544*/ 	.short	0x010a
        /*0546*/ 	.byte	0x3f
	.zero		1


	//   ....[76]....
        /*0548*/ 	.word	0x00006530
        /*054c*/ 	.word	0x00000008
        /*0550*/ 	.word	0x00000000
        /*0554*/ 	.short	0x010a
        /*0556*/ 	.byte	0x3f
	.zero		1


	//   ....[77]....
        /*0558*/ 	.word	0x00006580
        /*055c*/ 	.word	0x00000009
        /*0560*/ 	.word	0x00000000
        /*0564*/ 	.short	0x010a
        /*0566*/ 	.byte	0x3f
	.zero		1


	//   ....[78]....
        /*0568*/ 	.word	0x000065d0
        /*056c*/ 	.word	0x00000008
        /*0570*/ 	.word	0x00000000
        /*0574*/ 	.short	0x010a
        /*0576*/ 	.byte	0x3f
	.zero		1


	//   ....[79]....
        /*0578*/ 	.word	0x00006620
        /*057c*/ 	.word	0x00000009
        /*0580*/ 	.word	0x00000000
        /*0584*/ 	.short	0x010a
        /*0586*/ 	.byte	0x3f
	.zero		1


	//   ....[80]....
        /*0588*/ 	.word	0x00006670
        /*058c*/ 	.word	0x00000008
        /*0590*/ 	.word	0x00000000
        /*0594*/ 	.short	0x010a
        /*0596*/ 	.byte	0x3f
	.zero		1


	//   ....[81]....
        /*0598*/ 	.word	0x000066c0
        /*059c*/ 	.word	0x00000009
        /*05a0*/ 	.word	0x00000000
        /*05a4*/ 	.short	0x010a
        /*05a6*/ 	.byte	0x3f
	.zero		1


	//   ....[82]....
        /*05a8*/ 	.word	0x00006710
        /*05ac*/ 	.word	0x00000008
        /*05b0*/ 	.word	0x00000000
        /*05b4*/ 	.short	0x010a
        /*05b6*/ 	.byte	0x3f
	.zero		1


	//   ....[83]....
        /*05b8*/ 	.word	0x00006760
        /*05bc*/ 	.word	0x0000000b
        /*05c0*/ 	.word	0x00000000
        /*05c4*/ 	.short	0x010a
        /*05c6*/ 	.byte	0x3f
	.zero		1


	//----- nvinfo : EIATTR_NUM_MBARRIERS
	.align		4
.L_35:
        /*05c8*/ 	.byte	0x03, 0x38
        /*05ca*/ 	.short	0x0026


	//----- nvinfo : EIATTR_EXIT_INSTR_OFFSETS
	.align		4
        /*05cc*/ 	.byte	0x04, 0x1c
        /*05ce*/ 	.short	(.L_37 - .L_36)


	//   ....[0]....
.L_36:
        /*05d0*/ 	.word	0x00000ad0


	//   ....[1]....
        /*05d4*/ 	.word	0x000012e0


	//   ....[2]....
        /*05d8*/ 	.word	0x000042d0


	//   ....[3]....
        /*05dc*/ 	.word	0x00004830


	//   ....[4]....
        /*05e0*/ 	.word	0x00006060


	//----- nvinfo : EIATTR_MAX_THREADS
	.align		4
.L_37:
        /*05e4*/ 	.byte	0x04, 0x05
        /*05e6*/ 	.short	(.L_39 - .L_38)
.L_38:
        /*05e8*/ 	.word	0x00000180
        /*05ec*/ 	.word	0x00000001
        /*05f0*/ 	.word	0x00000001


	//----- nvinfo : EIATTR_CRS_STACK_SIZE
	.align		4
.L_39:
        /*05f4*/ 	.byte	0x04, 0x1e
        /*05f6*/ 	.short	(.L_41 - .L_40)
.L_40:
        /*05f8*/ 	.word	0x00000000


	//----- nvinfo : EIATTR_CBANK_PARAM_SIZE
	.align		4
.L_41:
        /*05fc*/ 	.byte	0x03, 0x19
        /*05fe*/ 	.short	0x0470


	//----- nvinfo : EIATTR_PARAM_CBANK
	.align		4
        /*0600*/ 	.byte	0x04, 0x0a
        /*0602*/ 	.short	(.L_43 - .L_42)
	.align		4
.L_42:
        /*0604*/ 	.word	index@(.nv.constant0._ZN7cutlass13device_kernelINS_4gemm6kernel13GemmUniversalIN4cute5tupleIJiiiiEEENS1_10collective13CollectiveMmaINS1_34MainloopSm90TmaGmmaWarpSpecializedILi18ENS5_IJNS4_1CILi1EEENSA_ILi2EEESB_EEENS1_35KernelTmaWarpSpecializedCooperativeEEENS5_IJNSA_ILi128EEENSA_ILi64EEESH_EEEaNS5_IJlSB_lEEEaSJ_NS4_8TiledMMAINS4_8MMA_AtomIJNS4_4SM904GMMA26MMA_64x64x32_S32S8S8_SS_TNEEEENS4_6LayoutINS5_IJSC_SB_SB_EEENS5_IJSB_NSA_ILi0EEESS_EEEEENS5_IJNS4_10UnderscoreESV_SV_EEEEENS4_23SM90_TMA_LOAD_MULTICASTENS4_14ComposedLayoutINS4_7SwizzleILi2ELi4ELi3EEENS4_18smem_ptr_flag_bitsILi8EEENSQ_INS5_IJNSA_ILi8EEESH_EEENS5_IJSH_SB_EEEEEEEvNS4_8identityENS4_13SM90_TMA_LOADES18_vS19_EENS_8epilogue10collective6detail29Sm90TmaWarpSpecializedAdapterINS1D_15DefaultEpilogueIaSJ_SJ_NS1C_6thread17LinearCombinationIaLi1EiiLNS1H_9ScaleType4KindE0ELNS_15FloatRoundStyleE2EaEENS1_15EpilogueDefaultEEEEEvvEEEEvNT_6ParamsE)
        /*0608*/ 	.short	0x0210
        /*060a*/ 	.short	0x0470


	//----- nvinfo : EIATTR_SW_WAR
	.align		4
.L_43:
        /*060c*/ 	.byte	0x04, 0x36
        /*060e*/ 	.short	(.L_45 - .L_44)
.L_44:
        /*0610*/ 	.word	0x00000008
.L_45:


//--------------------- .nv.callgraph             --------------------------
	.section	.nv.callgraph,"",@"SHT_CUDA_CALLGRAPH"
	.align	4
	.sectionentsize	8
	.align		4
        /*0000*/ 	.word	0x00000000
	.align		4
        /*0004*/ 	.word	0xffffffff
	.align		4
        /*0008*/ 	.word	index@(_ZN7cutlass13device_kernelINS_4gemm6kernel13GemmUniversalIN4cute5tupleIJiiiiEEENS1_10collective13CollectiveMmaINS1_34MainloopSm90TmaGmmaWarpSpecializedILi18ENS5_IJNS4_1CILi1EEENSA_ILi2EEESB_EEENS1_35KernelTmaWarpSpecializedCooperativeEEENS5_IJNSA_ILi128EEENSA_ILi64EEESH_EEEaNS5_IJlSB_lEEEaSJ_NS4_8TiledMMAINS4_8MMA_AtomIJNS4_4SM904GMMA26MMA_64x64x32_S32S8S8_SS_TNEEEENS4_6LayoutINS5_IJSC_SB_SB_EEENS5_IJSB_NSA_ILi0EEESS_EEEEENS5_IJNS4_10UnderscoreESV_SV_EEEEENS4_23SM90_TMA_LOAD_MULTICASTENS4_14ComposedLayoutINS4_7SwizzleILi2ELi4ELi3EEENS4_18smem_ptr_flag_bitsILi8EEENSQ_INS5_IJNSA_ILi8EEESH_EEENS5_IJSH_SB_EEEEEEEvNS4_8identityENS4_13SM90_TMA_LOADES18_vS19_EENS_8epilogue10collective6detail29Sm90TmaWarpSpecializedAdapterINS1D_15DefaultEpilogueIaSJ_SJ_NS1C_6thread17LinearCombinationIaLi1EiiLNS1H_9ScaleType4KindE0ELNS_15FloatRoundStyleE2EaEENS1_15EpilogueDefaultEEEEEvvEEEEvNT_6ParamsE)
	.align		4
        /*000c*/ 	.word	index@(__assertfail)
	.align		4
        /*0010*/ 	.word	0x00000000
	.align		4
        /*0014*/ 	.word	0xfffffffe
	.align		4
        /*0018*/ 	.word	0x00000000
	.align		4
        /*001c*/ 	.word	0xfffffffd
	.align		4
        /*0020*/ 	.word	0x00000000
	.align		4
        /*0024*/ 	.word	0xfffffffc


//--------------------- .nv.constant4             --------------------------
	.section	.nv.constant4,"a",@progbits
	.align	8
	.align		8
.nv.constant4:
        /*0000*/ 	.dword	__assertfail
	.align		8
        /*0008*/ 	.dword	__unnamed_1
	.align		8
        /*0010*/ 	.dword	_ZN39_INTERNAL_8728afc1_4_k_cu_e224f688_42894cuda3std3__45__cpo5beginE
	.align		8
        /*0018*/ 	.dword	_ZN39_INTERNAL_8728afc1_4_k_cu_e224f688_42894cuda3std3__45__cpo3endE
	.align		8
        /*0020*/ 	.dword	_ZN39_INTERNAL_8728afc1_4_k_cu_e224f688_42894cuda3std3__45__cpo6cbeginE
	.align		8
        /*0028*/ 	.dword	_ZN39_INTERNAL_8728afc1_4_k_cu_e224f688_42894cuda3std3__45__cpo4cendE
	.align		8
        /*0030*/ 	.dword	_ZN39_INTERNAL_8728afc1_4_k_cu_e224f688_42894cuda3std3__441_GLOBAL__N__8728afc1_4_k_cu_e224f688_42896ignoreE
	.align		8
        /*0038*/ 	.dword	_ZN39_INTERNAL_8728afc1_4_k_cu_e224f688_42894cuda3std3__419piecewise_constructE
	.align		8
        /*0040*/ 	.dword	_ZN39_INTERNAL_8728afc1_4_k_cu_e224f688_42894cuda3std3__48in_placeE
	.align		8
        /*0048*/ 	.dword	_ZN39_INTERNAL_8728afc1_4_k_cu_e224f688_42894cuda3std6ranges3__45__cpo4swapE
	.align		8
        /*0050*/ 	.dword	_ZN39_INTERNAL_8728afc1_4_k_cu_e224f688_42894cuda3std6ranges3__45__cpo9iter_moveE
	.align		8
        /*0058*/ 	.dword	_ZN39_INTERNAL_8728afc1_4_k_cu_e224f688_42894cute7productE
	.align		8
        /*0060*/ 	.dword	_ZN39_INTERNAL_8728afc1_4_k_cu_e224f688_42894cute1_E
	.align		8
        /*0068*/ 	.dword	$str$22
	.align		8
        /*0070*/ 	.dword	$str$23


//--------------------- .text._ZN7cutlass13device_kernelINS_4gemm6kernel13GemmUniversalIN4cute5tupleIJiiiiEEENS1_10collective13CollectiveMmaINS1_34MainloopSm90TmaGmmaWarpSpecializedILi18ENS5_IJNS4_1CILi1EEENSA_ILi2EEESB_EEENS1_35KernelTmaWarpSpecializedCooperativeEEENS5_IJNSA_ILi128EEENSA_ILi64EEESH_EEEaNS5_IJlSB_lEEEaSJ_NS4_8TiledMMAINS4_8MMA_AtomIJNS4_4SM904GMMA26MMA_64x64x32_S32S8S8_SS_TNEEEENS4_6LayoutINS5_IJSC_SB_SB_EEENS5_IJSB_NSA_ILi0EEESS_EEEEENS5_IJNS4_10UnderscoreESV_SV_EEEEENS4_23SM90_TMA_LOAD_MULTICASTENS4_14ComposedLayoutINS4_7SwizzleILi2ELi4ELi3EEENS4_18smem_ptr_flag_bitsILi8EEENSQ_INS5_IJNSA_ILi8EEESH_EEENS5_IJSH_SB_EEEEEEEvNS4_8identityENS4_13SM90_TMA_LOADES18_vS19_EENS_8epilogue10collective6detail29Sm90TmaWarpSpecializedAdapterINS1D_15DefaultEpilogueIaSJ_SJ_NS1C_6thread17LinearCombinationIaLi1EiiLNS1H_9ScaleType4KindE0ELNS_15FloatRoundStyleE2EaEENS1_15EpilogueDefaultEEEEEvvEEEEvNT_6ParamsE --------------------------
	.section	.text._ZN7cutlass13device_kernelINS_4gemm6kernel13GemmUniversalIN4cute5tupleIJiiiiEEENS1_10collective13CollectiveMmaINS1_34MainloopSm90TmaGmmaWarpSpecializedILi18ENS5_IJNS4_1CILi1EEENSA_ILi2EEESB_EEENS1_35KernelTmaWarpSpecializedCooperativeEEENS5_IJNSA_ILi128EEENSA_ILi64EEESH_EEEaNS5_IJlSB_lEEEaSJ_NS4_8TiledMMAINS4_8MMA_AtomIJNS4_4SM904GMMA26MMA_64x64x32_S32S8S8_SS_TNEEEENS4_6LayoutINS5_IJSC_SB_SB_EEENS5_IJSB_NSA_ILi0EEESS_EEEEENS5_IJNS4_10UnderscoreESV_SV_EEEEENS4_23SM90_TMA_LOAD_MULTICASTENS4_14ComposedLayoutINS4_7SwizzleILi2ELi4ELi3EEENS4_18smem_ptr_flag_bitsILi8EEENSQ_INS5_IJNSA_ILi8EEESH_EEENS5_IJSH_SB_EEEEEEEvNS4_8identityENS4_13SM90_TMA_LOADES18_vS19_EENS_8epilogue10collective6detail29Sm90TmaWarpSpecializedAdapterINS1D_15DefaultEpilogueIaSJ_SJ_NS1C_6thread17LinearCombinationIaLi1EiiLNS1H_9ScaleType4KindE0ELNS_15FloatRoundStyleE2EaEENS1_15EpilogueDefaultEEEEEvvEEEEvNT_6ParamsE,"ax",@progbits
	.align	128
.text._ZN7cutlass13device_kernelINS_4gemm6kernel13GemmUniversalIN4cute5tupleIJiiiiEEENS1_10collective13CollectiveMmaINS1_34MainloopSm90TmaGmmaWarpSpecializedILi18ENS5_IJNS4_1CILi1EEENSA_ILi2EEESB_EEENS1_35KernelTmaWarpSpecializedCooperativeEEENS5_IJNSA_ILi128EEENSA_ILi64EEESH_EEEaNS5_IJlSB_lEEEaSJ_NS4_8TiledMMAINS4_8MMA_AtomIJNS4_4SM904GMMA26MMA_64x64x32_S32S8S8_SS_TNEEEENS4_6LayoutINS5_IJSC_SB_SB_EEENS5_IJSB_NSA_ILi0EEESS_EEEEENS5_IJNS4_10UnderscoreESV_SV_EEEEENS4_23SM90_TMA_LOAD_MULTICASTENS4_14ComposedLayoutINS4_7SwizzleILi2ELi4ELi3EEENS4_18smem_ptr_flag_bitsILi8EEENSQ_INS5_IJNSA_ILi8EEESH_EEENS5_IJSH_SB_EEEEEEEvNS4_8identityENS4_13SM90_TMA_LOADES18_vS19_EENS_8epilogue10collective6detail29Sm90TmaWarpSpecializedAdapterINS1D_15DefaultEpilogueIaSJ_SJ_NS1C_6thread17LinearCombinationIaLi1EiiLNS1H_9ScaleType4KindE0ELNS_15FloatRoundStyleE2EaEENS1_15EpilogueDefaultEEEEEvvEEEEvNT_6ParamsE:
        .type           _ZN7cutlass13device_kernelINS_4gemm6kernel13GemmUniversalIN4cute5tupleIJiiiiEEENS1_10collective13CollectiveMmaINS1_34MainloopSm90TmaGmmaWarpSpecializedILi18ENS5_IJNS4_1CILi1EEENSA_ILi2EEESB_EEENS1_35KernelTmaWarpSpecializedCooperativeEEENS5_IJNSA_ILi128EEENSA_ILi64EEESH_EEEaNS5_IJlSB_lEEEaSJ_NS4_8TiledMMAINS4_8MMA_AtomIJNS4_4SM904GMMA26MMA_64x64x32_S32S8S8_SS_TNEEEENS4_6LayoutINS5_IJSC_SB_SB_EEENS5_IJSB_NSA_ILi0EEESS_EEEEENS5_IJNS4_10UnderscoreESV_SV_EEEEENS4_23SM90_TMA_LOAD_MULTICASTENS4_14ComposedLayoutINS4_7SwizzleILi2ELi4ELi3EEENS4_18smem_ptr_flag_bitsILi8EEENSQ_INS5_IJNSA_ILi8EEESH_EEENS5_IJSH_SB_EEEEEEEvNS4_8identityENS4_13SM90_TMA_LOADES18_vS19_EENS_8epilogue10collective6detail29Sm90TmaWarpSpecializedAdapterINS1D_15DefaultEpilogueIaSJ_SJ_NS1C_6thread17LinearCombinationIaLi1EiiLNS1H_9ScaleType4KindE0ELNS_15FloatRoundStyleE2EaEENS1_15EpilogueDefaultEEEEEvvEEEEvNT_6ParamsE,@function
        .size           _ZN7cutlass13device_kernelINS_4gemm6kernel13GemmUniversalIN4cute5tupleIJiiiiEEENS1_10collective13CollectiveMmaINS1_34MainloopSm90TmaGmmaWarpSpecializedILi18ENS5_IJNS4_1CILi1EEENSA_ILi2EEESB_EEENS1_35KernelTmaWarpSpecializedCooperativeEEENS5_IJNSA_ILi128EEENSA_ILi64EEESH_EEEaNS5_IJlSB_lEEEaSJ_NS4_8TiledMMAINS4_8MMA_AtomIJNS4_4SM904GMMA26MMA_64x64x32_S32S8S8_SS_TNEEEENS4_6LayoutINS5_IJSC_SB_SB_EEENS5_IJSB_NSA_ILi0EEESS_EEEEENS5_IJNS4_10UnderscoreESV_SV_EEEEENS4_23SM90_TMA_LOAD_MULTICASTENS4_14ComposedLayoutINS4_7SwizzleILi2ELi4ELi3EEENS4_18smem_ptr_flag_bitsILi8EEENSQ_INS5_IJNSA_ILi8EEESH_EEENS5_IJSH_SB_EEEEEEEvNS4_8identityENS4_13SM90_TMA_LOADES18_vS19_EENS_8epilogue10collective6detail29Sm90TmaWarpSpecializedAdapterINS1D_15DefaultEpilogueIaSJ_SJ_NS1C_6thread17LinearCombinationIaLi1EiiLNS1H_9ScaleType4KindE0ELNS_15FloatRoundStyleE2EaEENS1_15EpilogueDefaultEEEEEvvEEEEvNT_6ParamsE,(.L_x_168 - _ZN7cutlass13device_kernelINS_4gemm6kernel13GemmUniversalIN4cute5tupleIJiiiiEEENS1_10collective13CollectiveMmaINS1_34MainloopSm90TmaGmmaWarpSpecializedILi18ENS5_IJNS4_1CILi1EEENSA_ILi2EEESB_EEENS1_35KernelTmaWarpSpecializedCooperativeEEENS5_IJNSA_ILi128EEENSA_ILi64EEESH_EEEaNS5_IJlSB_lEEEaSJ_NS4_8TiledMMAINS4_8MMA_AtomIJNS4_4SM904GMMA26MMA_64x64x32_S32S8S8_SS_TNEEEENS4_6LayoutINS5_IJSC_SB_SB_EEENS5_IJSB_NSA_ILi0EEESS_EEEEENS5_IJNS4_10UnderscoreESV_SV_EEEEENS4_23SM90_TMA_LOAD_MULTICASTENS4_14ComposedLayoutINS4_7SwizzleILi2ELi4ELi3EEENS4_18smem_ptr_flag_bitsILi8EEENSQ_INS5_IJNSA_ILi8EEESH_EEENS5_IJSH_SB_EEEEEEEvNS4_8identityENS4_13SM90_TMA_LOADES18_vS19_EENS_8epilogue10collective6detail29Sm90TmaWarpSpecializedAdapterINS1D_15DefaultEpilogueIaSJ_SJ_NS1C_6thread17LinearCombinationIaLi1EiiLNS1H_9ScaleType4KindE0ELNS_15FloatRoundStyleE2EaEENS1_15EpilogueDefaultEEEEEvvEEEEvNT_6ParamsE)
        .other          _ZN7cutlass13device_kernelINS_4gemm6kernel13GemmUniversalIN4cute5tupleIJiiiiEEENS1_10collective13CollectiveMmaINS1_34MainloopSm90TmaGmmaWarpSpecializedILi18ENS5_IJNS4_1CILi1EEENSA_ILi2EEESB_EEENS1_35KernelTmaWarpSpecializedCooperativeEEENS5_IJNSA_ILi128EEENSA_ILi64EEESH_EEEaNS5_IJlSB_lEEEaSJ_NS4_8TiledMMAINS4_8MMA_AtomIJNS4_4SM904GMMA26MMA_64x64x32_S32S8S8_SS_TNEEEENS4_6LayoutINS5_IJSC_SB_SB_EEENS5_IJSB_NSA_ILi0EEESS_EEEEENS5_IJNS4_10UnderscoreESV_SV_EEEEENS4_23SM90_TMA_LOAD_MULTICASTENS4_14ComposedLayoutINS4_7SwizzleILi2ELi4ELi3EEENS4_18smem_ptr_flag_bitsILi8EEENSQ_INS5_IJNSA_ILi8EEESH_EEENS5_IJSH_SB_EEEEEEEvNS4_8identityENS4_13SM90_TMA_LOADES18_vS19_EENS_8epilogue10collective6detail29Sm90TmaWarpSpecializedAdapterINS1D_15DefaultEpilogueIaSJ_SJ_NS1C_6thread17LinearCombinationIaLi1EiiLNS1H_9ScaleType4KindE0ELNS_15FloatRoundStyleE2EaEENS1_15EpilogueDefaultEEEEEvvEEEEvNT_6ParamsE,@"STO_CUDA_ENTRY STV_DEFAULT"
_ZN7cutlass13device_kernelINS_4gemm6kernel13GemmUniversalIN4cute5tupleIJiiiiEEENS1_10collective13CollectiveMmaINS1_34MainloopSm90TmaGmmaWarpSpecializedILi18ENS5_IJNS4_1CILi1EEENSA_ILi2EEESB_EEENS1_35KernelTmaWarpSpecializedCooperativeEEENS5_IJNSA_ILi128EEENSA_ILi64EEESH_EEEaNS5_IJlSB_lEEEaSJ_NS4_8TiledMMAINS4_8MMA_AtomIJNS4_4SM904GMMA26MMA_64x64x32_S32S8S8_SS_TNEEEENS4_6LayoutINS5_IJSC_SB_SB_EEENS5_IJSB_NSA_ILi0EEESS_EEEEENS5_IJNS4_10UnderscoreESV_SV_EEEEENS4_23SM90_TMA_LOAD_MULTICASTENS4_14ComposedLayoutINS4_7SwizzleILi2ELi4ELi3EEENS4_18smem_ptr_flag_bitsILi8EEENSQ_INS5_IJNSA_ILi8EEESH_EEENS5_IJSH_SB_EEEEEEEvNS4_8identityENS4_13SM90_TMA_LOADES18_vS19_EENS_8epilogue10collective6detail29Sm90TmaWarpSpecializedAdapterINS1D_15DefaultEpilogueIaSJ_SJ_NS1C_6thread17LinearCombinationIaLi1EiiLNS1H_9ScaleType4KindE0ELNS_15FloatRoundStyleE2EaEENS1_15EpilogueDefaultEEEEEvvEEEEvNT_6ParamsE:
[----:B------:R-:W0:Y:S01]  /*0000*/  LDC R1, c[0x0][0x28] ;  /* 0x00000a00ff017b82 */ /* 0x000e220000000800 */
[----:B------:R-:W1:Y:S01]  /*0010*/  S2R R18, SR_TID.X ;  /* 0x0000000000127919 */ /* 0x000e620000002100 */
[----:B------:R-:W-:Y:S01]  /*0020*/  ELECT P0, URZ, PT ;  /* 0x00000000003f782f */ /* 0x000fe20003800000 */
[----:B------:R-:W-:Y:S01]  /*0030*/  BSSY B0, `(.L_x_0) ;  /* 0x000000f000007945 */ /* 0x000fe20003800000 */
[--C-:B-1----:R-:W-:Y:S02]  /*0040*/  SHF.R.U32.HI R0, RZ, 0x5, R18.reuse ;  /* 0x00000005ff007819 */ /* 0x102fe40000011612 */
[----:B------:R-:W-:-:S03]  /*0050*/  SHF.R.U32.HI R3, RZ, 0x7, R18 ;  /* 0x00000007ff037819 */ /* 0x000fc60000011612 */
[----:B------:R-:W1:Y:S04]  /*0060*/  SHFL.IDX PT, R2, R0, RZ, 0x1f ;  /* 0x00001fff00027589 */ /* 0x000e6800000e0000 */
[----:B------:R2:W3:Y:S01]  /*0070*/  SHFL.IDX PT, R5, R3, RZ, 0x1f ;  /* 0x00001fff03057589 */ /* 0x0004e200000e0000 */
[----:B-1----:R-:W-:-:S13]  /*0080*/  ISETP.NE.OR P0, PT, R2, RZ, !P0 ;  /* 0x000000ff0200720c */ /* 0x002fda0004705670 */
[----:B0-23--:R-:W-:Y:S05]  /*0090*/  @P0 BRA `(.L_x_1) ;  /* 0x0000000000200947 */ /* 0x00dfea0003800000 */
[----:B------:R-:W-:Y:S02]  /*00a0*/  ULDC.64 UR4, c[0x0][0x198] ;  /* 0x0000660000047ab9 */ /* 0x000fe40000000a00 */
[----:B------:R-:W-:Y:S02]  /*00b0*/  UIADD3 UR6, UP0, UR4, 0xf0, URZ ;  /* 0x000000f004067890 */ /* 0x000fe4000ff1e03f */
[----:B------:R-:W-:Y:S02]  /*00c0*/  UIADD3 UR4, UP1, UR4, 0x1f0, URZ ;  /* 0x000001f004047890 */ /* 0x000fe4000ff3e03f */
[----:B------:R-:W-:Y:S02]  /*00d0*/  UIADD3.X UR7, URZ, UR5, URZ, UP0, !UPT ;  /* 0x000000053f077290 */ /* 0x000fe400087fe43f */
[----:B------:R-:W-:-:S07]  /*00e0*/  UIADD3.X UR5, URZ, UR5, URZ, UP1, !UPT ;  /* 0x000000053f057290 */ /* 0x000fce0008ffe43f */
[----:B------:R0:W-:Y:S02]  /*00f0*/  UTMACCTL.PF [UR6] ;  /* 0x00000000060079b9 */ /* 0x0001e40008040000 */
[----:B------:R0:W-:Y:S02]  /*0100*/  UTMACCTL.PF [UR4] ;  /* 0x00000000040079b9 */ /* 0x0001e40008040000 */
[----:B0-----:R-:W-:Y:S01]  /*0110*/  NOP ;  /* 0x0000000000007918 */ /* 0x001fe20000000000 */
.L_x_1:
[----:B------:R-:W-:Y:S05]  /*0120*/  BSYNC B0 ;  /* 0x0000000000007941 */ /* 0x000fea0003800000 */
.L_x_0:
[----:B------:R-:W0:Y:S02]  /*0130*/  SHFL.IDX PT, R3, R0, RZ, 0x1f ;  /* 0x00001fff00037589 */ /* 0x000e2400000e0000 */
[----:B0-----:R-:W-:-:S13]  /*0140*/  ISETP.NE.AND P0, PT, R3, RZ, PT ;  /* 0x000000ff0300720c */ /* 0x001fda0003f05270 */
[----:B------:R-:W-:Y:S05]  /*0150*/  @P0 BRA `(.L_x_2) ;  /* 0x0000000000d40947 */ /* 0x000fea0003800000 */
[----:B------:R-:W-:Y:S01]  /*0160*/  ELECT P0, URZ, PT ;  /* 0x00000000003f782f */ /* 0x000fe20003800000 */
[----:B------:R-:W-:-:S12]  /*0170*/  BSSY B0, `(.L_x_2) ;  /* 0x0000033000007945 */ /* 0x000fd80003800000 */
[----:B------:R-:W-:Y:S05]  /*0180*/  @!P0 BRA `(.L_x_3) ;  /* 0x0000000000c48947 */ /* 0x000fea0003800000 */
[----:B------:R-:W0:Y:S01]  /*0190*/  S2UR UR8, SR_CgaCtaId ;  /* 0x00000000000879c3 */ /* 0x000e220000008800 */
[----:B------:R-:W-:Y:S01]  /*01a0*/  UMOV UR4, 0x400 ;  /* 0x0000040000047882 */ /* 0x000fe20000000000 */
[----:B------:R-:W-:Y:S01]  /*01b0*/  UMOV UR5, 0x1 ;  /* 0x0000000100057882 */ /* 0x000fe20000000000 */
[----:B------:R-:W-:Y:S02]  /*01c0*/  UMOV UR6, 0x4 ;  /* 0x0000000400067882 */ /* 0x000fe40000000000 */
[----:B------:R-:W-:-:S04]  /*01d0*/  UIADD3 UR6, -UR6, 0x100000, URZ ;  /* 0x0010000006067890 */ /* 0x000fc8000fffe13f */
[----:B------:R-:W-:Y:S02]  /*01e0*/  USHF.L.U32 UR7, UR6, 0xb, URZ ;  /* 0x0000000b06077899 */ /* 0x000fe4000800063f */
[----:B------:R-:W-:Y:S02]  /*01f0*/  USHF.L.U32 UR6, UR6, 0x1, URZ ;  /* 0x0000000106067899 */ /* 0x000fe4000800063f */
[----:B0-----:R-:W-:Y:S02]  /*0200*/  ULEA UR8, UR8, UR4, 0x18 ;  /* 0x0000000408087291 */ /* 0x001fe4000f8ec03f */
[----:B------:R-:W-:-:S04]  /*0210*/  UIADD3 UR4, -UR5, 0x100000, URZ ;  /* 0x0010000005047890 */ /* 0x000fc8000fffe13f */
[----:B------:R-:W-:Y:S02]  /*0220*/  USHF.L.U32 UR5, UR4, 0xb, URZ ;  /* 0x0000000b04057899 */ /* 0x000fe4000800063f */
[----:B------:R-:W-:Y:S01]  /*0230*/  USHF.L.U32 UR4, UR4, 0x1, URZ ;  /* 0x0000000104047899 */ /* 0x000fe2000800063f */
[----:B------:R-:W0:Y:S11]  /*0240*/  FENCE.VIEW.ASYNC.S ;  /* 0x00000000000073c6 */ /* 0x000e360000000000 */
[----:B0-----:R0:W1:Y:S01]  /*0250*/  SYNCS.EXCH.64 URZ, [UR8], UR4 ;  /* 0x00000004083f75b2 */ /* 0x0010620008000100 */
[----:B------:R0:W2:Y:S01]  /*0260*/  SYNCS.EXCH.64 URZ, [UR8+0x90], UR6 ;  /* 0x00009006083f75b2 */ /* 0x0000a20008000100 */
[----:B------:R0:W3:Y:S01]  /*0270*/  SYNCS.EXCH.64 URZ, [UR8+0x8], UR4 ;  /* 0x00000804083f75b2 */ /* 0x0000e20008000100 */
[----:B------:R0:W4:Y:S01]  /*0280*/  SYNCS.EXCH.64 URZ, [UR8+0x98], UR6 ;  /* 0x00009806083f75b2 */ /* 0x0001220008000100 */
[----:B------:R0:W0:Y:S01]  /*0290*/  SYNCS.EXCH.64 URZ, [UR8+0x10], UR4 ;  /* 0x00001004083f75b2 */ /* 0x0000220008000100 */
        /* <DEDUP_REMOVED lines=31> */
[----:B-1234-:R-:W-:Y:S01]  /*0490*/  NOP ;  /* 0x0000000000007918 */ /* 0x01efe20000000000 */
.L_x_3:
[----:B0-----:R-:W-:Y:S05]  /*04a0*/  BSYNC B0 ;  /* 0x0000000000007941 */ /* 0x001fea0003800000 */
.L_x_2:
[----:B------:R-:W-:Y:S01]  /*04b0*/  SHF.R.S32.HI R7, RZ, 0x1f, R18 ;  /* 0x0000001fff077819 */ /* 0x000fe20000011412 */
[----:B------:R-:W0:Y:S01]  /*04c0*/  SHFL.IDX PT, R0, R0, RZ, 0x1f ;  /* 0x00001fff00007589 */ /* 0x000e2200000e0000 */
[----:B------:R-:W1:Y:S01]  /*04d0*/  S2UR UR8, SR_CTAID.X ;  /* 0x00000000000879c3 */ /* 0x000e620000002500 */
[----:B------:R-:W-:Y:S02]  /*04e0*/  ELECT P0, URZ, PT ;  /* 0x00000000003f782f */ /* 0x000fe40003800000 */
[----:B------:R-:W-:Y:S01]  /*04f0*/  LEA.HI R7, R7, R18, RZ, 0x7 ;  /* 0x0000001207077211 */ /* 0x000fe200078f38ff */
[----:B------:R-:W2:Y:S01]  /*0500*/  S2R R4, SR_CTAID.Y ;  /* 0x0000000000047919 */ /* 0x000ea20000002600 */
[----:B------:R-:W-:Y:S01]  /*0510*/  ULDC UR4, c[0x0][0x154] ;  /* 0x0000550000047ab9 */ /* 0x000fe20000000800 */
[----:B------:R-:W-:Y:S01]  /*0520*/  NOP ;  /* 0x0000000000007918 */ /* 0x000fe20000000000 */
[----:B------:R-:W-:Y:S01]  /*0530*/  LOP3.LUT R7, R7, 0xffffff80, RZ, 0xc0, !PT ;  /* 0xffffff8007077812 */ /* 0x000fe200078ec0ff */
[----:B------:R-:W-:Y:S01]  /*0540*/  NOP ;  /* 0x0000000000007918 */ /* 0x000fe20000000000 */
[----:B------:R-:W3:Y:S03]  /*0550*/  LDC R12, c[0x0][0x140] ;  /* 0x00005000ff0c7b82 */ /* 0x000ee60000000800 */
[----:B------:R-:W-:-:S05]  /*0560*/  IMAD.IADD R7, R18, 0x1, -R7 ;  /* 0x0000000112077824 */ /* 0x000fca00078e0a07 */
[----:B------:R-:W-:Y:S02]  /*0570*/  SHF.R.S32.HI R6, RZ, 0x1f, R7 ;  /* 0x0000001fff067819 */ /* 0x000fe40000011407 */
[----:B------:R-:W-:Y:S02]  /*0580*/  LOP3.LUT P2, RZ, R7, 0x7, RZ, 0xc0, !PT ;  /* 0x0000000707ff7812 */ /* 0x000fe4000784c0ff */
[----:B------:R-:W-:Y:S02]  /*0590*/  LEA.HI R6, R6, R7, RZ, 0x3 ;  /* 0x0000000706067211 */ /* 0x000fe400078f18ff */
[----:B0-----:R-:W-:Y:S02]  /*05a0*/  ISETP.NE.OR P0, PT, R0, RZ, !P0 ;  /* 0x000000ff0000720c */ /* 0x001fe40004705670 */
[--C-:B------:R-:W-:Y:S02]  /*05b0*/  SHF.R.S32.HI R0, RZ, 0x3, R6.reuse ;  /* 0x00000003ff007819 */ /* 0x100fe40000011406 */
[----:B------:R-:W-:-:S02]  /*05c0*/  SHF.R.S32.HI R9, RZ, 0x1f, R6 ;  /* 0x0000001fff097819 */ /* 0x000fc40000011406 */
[----:B------:R-:W-:Y:S02]  /*05d0*/  SHF.R.S32.HI R6, RZ, 0x1f, R3 ;  /* 0x0000001fff067819 */ /* 0x000fe40000011403 */
[----:B------:R-:W-:Y:S02]  /*05e0*/  LEA.HI R9, R9, R0, RZ, 0x2 ;  /* 0x0000000009097211 */ /* 0x000fe400078f10ff */
[----:B------:R-:W-:Y:S02]  /*05f0*/  LEA.HI R6, R6, R3, RZ, 0x2 ;  /* 0x0000000306067211 */ /* 0x000fe400078f10ff */
[----:B--2---:R-:W-:Y:S01]  /*0600*/  I2FP.F32.U32 R8, R4 ;  /* 0x0000000400087245 */ /* 0x004fe20000201000 */
[----:B------:R-:W-:Y:S01]  /*0610*/  VOTEU.ALL UP0, P0 ;  /* 0x00000000003f7886 */ /* 0x000fe20000000000 */
[----:B------:R-:W-:Y:S01]  /*0620*/  LOP3.LUT R6, R6, 0x3ffffffc, RZ, 0xc0, !PT ;  /* 0x3ffffffc06067812 */ /* 0x000fe200078ec0ff */
[----:B------:R-:W-:Y:S01]  /*0630*/  VOTEU.ALL UP1, P0 ;  /* 0x00000000003f7886 */ /* 0x000fe20000020000 */
[----:B------:R-:W-:Y:S01]  /*0640*/  LOP3.LUT R9, R9, 0xfffffffc, RZ, 0xc0, !PT ;  /* 0xfffffffc09097812 */ /* 0x000fe200078ec0ff */
[----:B------:R-:W-:Y:S01]  /*0650*/  FMUL R10, R8, UR4 ;  /* 0x00000004080a7c20 */ /* 0x000fe20008400000 */
[----:B------:R-:W0:Y:S01]  /*0660*/  @!UP0 S2UR UR7, SR_CgaCtaId ;  /* 0x00000000000789c3 */ /* 0x000e220000008800 */
[----:B------:R-:W-:Y:S01]  /*0670*/  IMAD.IADD R11, R3, 0x1, -R6 ;  /* 0x00000001030b7824 */ /* 0x000fe200078e0a06 */
[----:B-1----:R-:W-:Y:S01]  /*0680*/  I2FP.F32.U32 R6, UR8 ;  /* 0x0000000800067c45 */ /* 0x002fe20008201000 */
[----:B------:R-:W-:Y:S01]  /*0690*/  IMAD.IADD R0, R0, 0x1, -R9 ;  /* 0x0000000100007824 */ /* 0x000fe200078e0a09 */
[----:B------:R-:W-:Y:S01]  /*06a0*/  ULDC UR4, c[0x0][0x150] ;  /* 0x0000540000047ab9 */ /* 0x000fe20000000800 */
[----:B------:R-:W1:Y:S01]  /*06b0*/  F2I.U32.TRUNC.NTZ R10, R10 ;  /* 0x0000000a000a7305 */ /* 0x000e62000020f000 */
[----:B------:R-:W-:Y:S01]  /*06c0*/  SHF.R.S32.HI R3, RZ, 0x1f, R2 ;  /* 0x0000001fff037819 */ /* 0x000fe20000011402 */
[----:B------:R-:W-:Y:S01]  /*06d0*/  FMUL R6, R6, UR4 ;  /* 0x0000000406067c20 */ /* 0x000fe20008400000 */
[----:B------:R-:W2:Y:S01]  /*06e0*/  LDC R9, c[0x0][0x148] ;  /* 0x00005200ff097b82 */ /* 0x000ea20000000800 */
[----:B------:R-:W-:Y:S01]  /*06f0*/  IMAD R11, R11, 0x4, R0 ;  /* 0x000000040b0b7824 */ /* 0x000fe200078e0200 */
[----:B------:R-:W-:Y:S01]  /*0700*/  LEA.HI R3, R3, R2, RZ, 0x2 ;  /* 0x0000000203037211 */ /* 0x000fe200078f10ff */
[----:B------:R-:W-:Y:S01]  /*0710*/  UMOV UR4, 0x20 ;  /* 0x0000002000047882 */ /* 0x000fe20000000000 */
[----:B------:R-:W-:Y:S01]  /*0720*/  @!UP0 UMOV UR6, 0x400 ;  /* 0x0000040000068882 */ /* 0x000fe20000000000 */
[----:B------:R-:W4:Y:S01]  /*0730*/  F2I.U32.TRUNC.NTZ R6, R6 ;  /* 0x0000000600067305 */ /* 0x000f22000020f000 */
[----:B------:R-:W-:Y:S01]  /*0740*/  LOP3.LUT R3, R3, 0xfffffffc, RZ, 0xc0, !PT ;  /* 0xfffffffc03037812 */ /* 0x000fe200078ec0ff */
[----:B------:R-:W-:Y:S01]  /*0750*/  IMAD.SHL.U32 R22, R11, 0x4, RZ ;  /* 0x000000040b167824 */ /* 0x000fe200078e00ff */
[----:B------:R-:W5:Y:S01]  /*0760*/  LDC R8, c[0x0][0x144] ;  /* 0x00005100ff087b82 */ /* 0x000f620000000800 */
[----:B------:R-:W-:-:S04]  /*0770*/  @!UP0 UIADD3 UR4, -UR4, 0x100000, URZ ;  /* 0x0010000004048890 */ /* 0x000fc8000fffe13f */
[----:B------:R-:W-:Y:S02]  /*0780*/  @!UP0 USHF.L.U32 UR5, UR4, 0xb, URZ ;  /* 0x0000000b04058899 */ /* 0x000fe4000800063f */
[----:B------:R-:W-:Y:S01]  /*0790*/  @!UP0 USHF.L.U32 UR4, UR4, 0x1, URZ ;  /* 0x0000000104048899 */ /* 0x000fe2000800063f */
[----:B---3--:R-:W-:Y:S01]  /*07a0*/  ISETP.EQ.U32.AND P3, PT, R12, 0x1, PT ;  /* 0x000000010c00780c */ /* 0x008fe20003f62070 */
[----:B------:R-:W-:Y:S01]  /*07b0*/  IMAD.IADD R0, R2, 0x1, -R3 ;  /* 0x0000000102007824 */ /* 0x000fe200078e0a03 */
[----:B------:R-:W-:Y:S01]  /*07c0*/  LOP3.LUT R22, R11, 0xc, R22, 0x78, !PT ;  /* 0x0000000c0b167812 */ /* 0x000fe200078e7816 */
[----:B-1----:R-:W-:Y:S01]  /*07d0*/  IMAD.MOV R14, RZ, RZ, -R10 ;  /* 0x000000ffff0e7224 */ /* 0x002fe200078e0a0a */
[----:B0-----:R-:W-:Y:S02]  /*07e0*/  @!UP0 ULEA UR6, UR7, UR6, 0x18 ;  /* 0x0000000607068291 */ /* 0x001fe4000f8ec03f */
[----:B------:R-:W-:Y:S01]  /*07f0*/  ISETP.NE.AND P1, PT, R0, 0x3, PT ;  /* 0x000000030000780c */ /* 0x000fe20003f25270 */
[----:B------:R-:W-:Y:S01]  /*0800*/  VOTEU.ALL UP0, P0 ;  /* 0x00000000003f7886 */ /* 0x000fe20000000000 */
[----:B------:R-:W-:Y:S01]  /*0810*/  ISETP.LT.U32.AND P0, PT, R22, 0x2, !P2 ;  /* 0x000000021600780c */ /* 0x000fe20005701070 */
[----:B----4-:R-:W-:Y:S01]  /*0820*/  IMAD.MOV R3, RZ, RZ, -R6 ;  /* 0x000000ffff037224 */ /* 0x010fe200078e0a06 */
[----:B------:R-:W-:-:S02]  /*0830*/  ISETP.EQ.OR P1, PT, R0, RZ, !P1 ;  /* 0x000000ff0000720c */ /* 0x000fc40004f22670 */
[----:B------:R-:W-:Y:S01]  /*0840*/  ISETP.NE.AND P2, PT, R5, RZ, PT ;  /* 0x000000ff0500720c */ /* 0x000fe20003f45270 */
[----:B--2---:R-:W-:Y:S01]  /*0850*/  IMAD R7, R9, R14, R4 ;  /* 0x0000000e09077224 */ /* 0x004fe200078e0204 */
[----:B------:R-:W-:Y:S01]  /*0860*/  ISETP.EQ.AND P1, PT, R5, RZ, P1 ;  /* 0x000000ff0500720c */ /* 0x000fe20000f22270 */
[----:B------:R-:W0:Y:S02]  /*0870*/  FENCE.VIEW.ASYNC.S ;  /* 0x00000000000073c6 */ /* 0x000e240000000000 */
[----:B0-----:R0:W1:Y:S01]  /*0880*/  @!UP0 SYNCS.EXCH.64 URZ, [UR6+0x130], UR4 ;  /* 0x00013004063f85b2 */ /* 0x0010620008000100 */
[----:B------:R-:W-:Y:S02]  /*0890*/  ISETP.NE.AND P4, PT, R7, R22, PT ;  /* 0x000000160700720c */ /* 0x000fe40003f85270 */
[----:B------:R-:W-:Y:S01]  /*08a0*/  SEL R19, RZ, 0x1, !P1 ;  /* 0x00000001ff137807 */ /* 0x000fe20004800000 */
[----:B-----5:R-:W-:Y:S02]  /*08b0*/  IMAD R3, R8, R3, UR8 ;  /* 0x0000000808037e24 */ /* 0x020fe4000f8e0203 */
[----:B------:R-:W-:-:S03]  /*08c0*/  VIADD R8, R5, 0xffffffff ;  /* 0xffffffff05087836 */ /* 0x000fc60000000000 */
[----:B------:R-:W-:Y:S02]  /*08d0*/  ISETP.EQ.OR P4, PT, R3, RZ, !P4 ;  /* 0x000000ff0300720c */ /* 0x000fe40006782670 */
[----:B------:R-:W-:Y:S02]  /*08e0*/  ISETP.GE.U32.AND P5, PT, R8, 0x2, PT ;  /* 0x000000020800780c */ /* 0x000fe40003fa6070 */
[----:B------:R-:W-:Y:S02]  /*08f0*/  PLOP3.LUT P0, PT, P0, P4, PT, 0x80, 0x0 ;  /* 0x000000000000781c */ /* 0x000fe40000709070 */
[----:B------:R-:W-:Y:S01]  /*0900*/  SEL R19, R19, 0x2, P5 ;  /* 0x0000000213137807 */ /* 0x000fe20002800000 */
[----:B------:R0:W2:Y:S01]  /*0910*/  @!UP1 SYNCS.EXCH.64 URZ, [UR6+0x138], UR4 ;  /* 0x00013804063f95b2 */ /* 0x0000a20008000100 */
[----:B------:R-:W-:Y:S01]  /*0920*/  P2R R58, PR, RZ, 0x1 ;  /* 0x00000001ff3a7803 */ /* 0x000fe20000000000 */
[----:B------:R-:W-:Y:S01]  /*0930*/  NOP ;  /* 0x0000000000007918 */ /* 0x000fe20000000000 */
[----:B------:R-:W-:Y:S07]  /*0940*/  @!P3 BRA `(.L_x_4) ;  /* 0x000000000008b947 */ /* 0x000fee0003800000 */
[----:B-12---:R-:W-:Y:S01]  /*0950*/  UCGABAR_ARV ;  /* 0x00000000000079c7 */ /* 0x006fe20008000000 */
[----:B------:R-:W-:Y:S05]  /*0960*/  BRA `(.L_x_5) ;  /* 0x0000000000047947 */ /* 0x000fea0003800000 */
.L_x_4:
[----:B-12---:R-:W-:Y:S01]  /*0970*/  NOP ;  /* 0x0000000000007918 */ /* 0x006fe20000000000 */
.L_x_5:
[----:B------:R-:W1:Y:S01]  /*0980*/  LDC R2, c[0x0][0x65c] ;  /* 0x00019700ff027b82 */ /* 0x000e620000000800 */
[----:B------:R-:W-:Y:S02]  /*0990*/  IMAD.U32 R6, RZ, RZ, UR8 ;  /* 0x00000008ff067e24 */ /* 0x000fe4000f8e00ff */
[----:B------:R-:W-:Y:S01]  /*09a0*/  IMAD.MOV.U32 R7, RZ, RZ, RZ ;  /* 0x000000ffff077224 */ /* 0x000fe200078e00ff */
[----:B-1----:R-:W-:-:S04]  /*09b0*/  ISETP.NE.AND P1, PT, R2, 0x1, PT ;  /* 0x000000010200780c */ /* 0x002fc80003f25270 */
[----:B------:R-:W-:-:S09]  /*09c0*/  P2R R5, PR, RZ, 0x2 ;  /* 0x00000002ff057803 */ /* 0x000fd20000000000 */
[----:B------:R-:W1:Y:S01]  /*09d0*/  @P1 LDC R17, c[0x0][0x10] ;  /* 0x00000400ff111b82 */ /* 0x000e620000000800 */
[----:B------:R-:W-:Y:S02]  /*09e0*/  @P1 IMAD.MOV.U32 R5, RZ, RZ, RZ ;  /* 0x000000ffff051224 */ /* 0x000fe400078e00ff */
[----:B------:R-:W-:-:S05]  /*09f0*/  @P1 IMAD.MOV.U32 R13, RZ, RZ, RZ ;  /* 0x000000ffff0d1224 */ /* 0x000fca00078e00ff */
[----:B------:R-:W2:Y:S01]  /*0a00*/  @!P1 LDC R11, c[0x0][0xc] ;  /* 0x00000300ff0b9b82 */ /* 0x000ea20000000800 */
[----:B-1----:R-:W-:-:S04]  /*0a10*/  @P1 IMAD.WIDE.U32 R16, R17, UR8, R4 ;  /* 0x0000000811101c25 */ /* 0x002fc8000f8e0004 */
[----:B------:R-:W-:Y:S02]  /*0a20*/  @P1 IMAD.IADD R17, R17, 0x1, R13 ;  /* 0x0000000111111824 */ /* 0x000fe400078e020d */
[----:B--2---:R-:W-:-:S04]  /*0a30*/  @!P1 IMAD.WIDE.U32 R6, R4, R11, R6 ;  /* 0x0000000b04069225 */ /* 0x004fc800078e0006 */
[----:B------:R-:W-:Y:S02]  /*0a40*/  @!P1 IMAD.MOV.U32 R16, RZ, RZ, R6 ;  /* 0x000000ffff109224 */ /* 0x000fe400078e0006 */
[----:B------:R-:W-:Y:S01]  /*0a50*/  @!P1 IMAD.MOV.U32 R17, RZ, RZ, R7 ;  /* 0x000000ffff119224 */ /* 0x000fe200078e0007 */
[----:B------:R-:W-:Y:S06]  /*0a60*/  @!P3 BRA `(.L_x_6) ;  /* 0x00000000000cb947 */ /* 0x000fec0003800000 */
[----:B------:R-:W-:Y:S01]  /*0a70*/  UCGABAR_WAIT ;  /* 0x0000000000007dc7 */ /* 0x000fe20008000000 */
[----:B------:R-:W-:Y:S01]  /*0a80*/  CCTL.IVALL ;  /* 0x00000000ff00798f */ /* 0x000fe20002000000 */
[----:B------:R-:W-:Y:S05]  /*0a90*/  BRA `(.L_x_7) ;  /* 0x0000000000047947 */ /* 0x000fea0003800000 */
.L_x_6:
[----:B------:R-:W-:Y:S06]  /*0aa0*/  BAR.SYNC.DEFER_BLOCKING 0x0 ;  /* 0x0000000000007b1d */ /* 0x000fec0000010000 */
.L_x_7:
[----:B------:R-:W-:Y:S05]  /*0ab0*/  @!P2 BRA `(.L_x_8) ;  /* 0x000000380008a947 */ /* 0x000fea0003800000 */
[----:B------:R-:W-:-:S13]  /*0ac0*/  ISETP.GT.U32.AND P0, PT, R8, 0x1, PT ;  /* 0x000000010800780c */ /* 0x000fda0003f04070 */
[----:B0-----:R-:W-:Y:S05]  /*0ad0*/  @P0 EXIT ;  /* 0x000000000000094d */ /* 0x001fea0003800000 */
[----:B------:R-:W-:Y:S01]  /*0ae0*/  ULDC.64 UR4, c[0x0][0x650] ;  /* 0x0001940000047ab9 */ /* 0x000fe20000000a00 */
[----:B------:R-:W-:Y:S01]  /*0af0*/  PRMT R0, RZ, 0x7610, R0 ;  /* 0x00007610ff007816 */ /* 0x000fe20000000000 */
[----:B------:R-:W-:Y:S01]  /*0b00*/  IMAD.MOV.U32 R59, RZ, RZ, -0x1 ;  /* 0xffffffffff3b7424 */ /* 0x000fe200078e00ff */
[----:B------:R-:W-:Y:S01]  /*0b10*/  ISETP.GE.U32.AND P0, PT, R16, UR4, PT ;  /* 0x0000000410007c0c */ /* 0x000fe2000bf06070 */
[----:B------:R-:W-:Y:S02]  /*0b20*/  IMAD.MOV.U32 R60, RZ, RZ, -0x1 ;  /* 0xffffffffff3c7424 */ /* 0x000fe400078e00ff */
[----:B------:R-:W-:Y:S01]  /*0b30*/  IMAD.MOV.U32 R61, RZ, RZ, -0x1 ;  /* 0xffffffffff3d7424 */ /* 0x000fe200078e00ff */
[----:B------:R-:W-:-:S13]  /*0b40*/  ISETP.GE.U32.AND.EX P0, PT, R17, UR5, PT, P0 ;  /* 0x0000000511007c0c */ /* 0x000fda000bf06100 */
[----:B------:R-:W-:Y:S05]  /*0b50*/  @P0 BRA `(.L_x_9) ;  /* 0x0000000400280947 */ /* 0x000fea0003800000 */
[----:B------:R-:W0:Y:S01]  /*0b60*/  LDC.64 R20, c[0x0][0x628] ;  /* 0x00018a00ff147b82 */ /* 0x000e220000000a00 */
[----:B------:R-:W-:Y:S02]  /*0b70*/  IMAD.MOV.U32 R6, RZ, RZ, R16 ;  /* 0x000000ffff067224 */ /* 0x000fe400078e0010 */
[----:B------:R-:W-:-:S05]  /*0b80*/  IMAD.MOV.U32 R7, RZ, RZ, R17 ;  /* 0x000000ffff077224 */ /* 0x000fca00078e0011 */
[----:B------:R-:W1:Y:S08]  /*0b90*/  LDC R0, c[0x0][0x630] ;  /* 0x00018c00ff007b82 */ /* 0x000e700000000800 */
[----:B------:R-:W2:Y:S01]  /*0ba0*/  LDC.64 R24, c[0x0][0x620] ;  /* 0x00018800ff187b82 */ /* 0x000ea20000000a00 */
[----:B0-----:R-:W-:-:S04]  /*0bb0*/  ISETP.NE.U32.AND P0, PT, R20, RZ, PT ;  /* 0x000000ff1400720c */ /* 0x001fc80003f05070 */
[----:B------:R-:W-:-:S13]  /*0bc0*/  ISETP.NE.AND.EX P0, PT, R21, RZ, PT, P0 ;  /* 0x000000ff1500720c */ /* 0x000fda0003f05300 */
[----:B-12---:R-:W-:Y:S05]  /*0bd0*/  @!P0 BRA `(.L_x_10) ;  /* 0x0000000000288947 */ /* 0x006fea0003800000 */
[----:B------:R-:W0:Y:S02]  /*0be0*/  LDC R13, c[0x0][0x634] ;  /* 0x00018d00ff0d7b82 */ /* 0x000e240000000800 */
[----:B0-----:R-:W-:-:S05]  /*0bf0*/  IADD3 R13, P0, R16, R13, RZ ;  /* 0x0000000d100d7210 */ /* 0x001fca0007f1e0ff */
[----:B------:R-:W-:-:S04]  /*0c00*/  IMAD.X R15, RZ, RZ, R17, P0 ;  /* 0x000000ffff0f7224 */ /* 0x000fc800000e0611 */
[----:B------:R-:W-:-:S04]  /*0c10*/  IMAD.WIDE.U32 R6, R15, R20, RZ ;  /* 0x000000140f067225 */ /* 0x000fc800078e00ff */
[----:B------:R-:W-:-:S04]  /*0c20*/  IMAD.WIDE.U32 R10, P0, R13, R21, R6 ;  /* 0x000000150d0a7225 */ /* 0x000fc80007800006 */
[----:B------:R-:W-:-:S04]  /*0c30*/  IMAD.WIDE.U32 R6, R13, R20, RZ ;  /* 0x000000140d067225 */ /* 0x000fc800078e00ff */
[----:B------:R-:W-:Y:S01]  /*0c40*/  IMAD.X R13, RZ, RZ, RZ, P0 ;  /* 0x000000ffff0d7224 */ /* 0x000fe200000e06ff */
[----:B------:R-:W-:Y:S01]  /*0c50*/  IADD3 RZ, P0, R7, R10, RZ ;  /* 0x0000000a07ff7210 */ /* 0x000fe20007f1e0ff */
[----:B------:R-:W-:-:S04]  /*0c60*/  IMAD.MOV.U32 R12, RZ, RZ, R11 ;  /* 0x000000ffff0c7224 */ /* 0x000fc800078e000b */
[----:B------:R-:W-:-:S08]  /*0c70*/  IMAD.WIDE.U32.X R6, R15, R21, R12, P0 ;  /* 0x000000150f067225 */ /* 0x000fd000000e040c */
.L_x_10:
[----:B------:R-:W0:Y:S01]  /*0c80*/  LDC.64 R20, c[0x0][0x640] ;  /* 0x00019000ff147b82 */ /* 0x000e220000000a00 */
[--C-:B------:R-:W-:Y:S01]  /*0c90*/  SHF.R.U64 R61, R6, R0, R7.reuse ;  /* 0x00000000063d7219 */ /* 0x100fe20000001207 */
[----:B------:R-:W-:Y:S01]  /*0ca0*/  IMAD R28, R9, R14, R4 ;  /* 0x0000000e091c7224 */ /* 0x000fe200078e0204 */
[----:B------:R-:W-:Y:S02]  /*0cb0*/  SHF.R.U32.HI R0, RZ, R0, R7 ;  /* 0x00000000ff007219 */ /* 0x000fe40000011607 */
[----:B------:R-:W-:-:S03]  /*0cc0*/  IADD3 R5, P0, RZ, -R61, RZ ;  /* 0x8000003dff057210 */ /* 0x000fc60007f1e0ff */
[----:B------:R-:W1:Y:S02]  /*0cd0*/  LDC R8, c[0x0][0x618] ;  /* 0x00018600ff087b82 */ /* 0x000e640000000800 */
[----:B------:R-:W-:-:S04]  /*0ce0*/  IMAD.X R7, RZ, RZ, ~R0, P0 ;  /* 0x000000ffff077224 */ /* 0x000fc800000e0e00 */
[-C--:B------:R-:W-:Y:S02]  /*0cf0*/  IMAD R0, R7, R24.reuse, RZ ;  /* 0x0000001807007224 */ /* 0x080fe400078e02ff */
[----:B------:R-:W2:Y:S01]  /*0d00*/  LDC R11, c[0x0][0x608] ;  /* 0x00018200ff0b7b82 */ /* 0x000ea20000000800 */
[----:B------:R-:W-:-:S04]  /*0d10*/  IMAD.WIDE.U32 R6, R5, R24, R16 ;  /* 0x0000001805067225 */ /* 0x000fc800078e0010 */
[----:B------:R-:W-:Y:S02]  /*0d20*/  IMAD R5, R5, R25, R0 ;  /* 0x0000001905057224 */ /* 0x000fe400078e0200 */
[----:B------:R-:W-:Y:S01]  /*0d30*/  IMAD.MOV.U32 R25, RZ, RZ, 0x1 ;  /* 0x00000001ff197424 */ /* 0x000fe200078e00ff */
[----:B------:R-:W3:Y:S01]  /*0d40*/  LDC R12, c[0x0][0x658] ;  /* 0x00019600ff0c7b82 */ /* 0x000ee20000000800 */
[----:B0-----:R-:W-:Y:S01]  /*0d50*/  ISETP.NE.U32.AND P0, PT, R20, RZ, PT ;  /* 0x000000ff1400720c */ /* 0x001fe20003f05070 */
[----:B------:R-:W-:Y:S02]  /*0d60*/  IMAD.IADD R5, R7, 0x1, R5 ;  /* 0x0000000107057824 */ /* 0x000fe400078e0205 */
[----:B------:R-:W-:Y:S01]  /*0d70*/  IMAD.MOV.U32 R7, RZ, RZ, -0x1 ;  /* 0xffffffffff077424 */ /* 0x000fe200078e00ff */
[----:B------:R-:W-:-:S03]  /*0d80*/  ISETP.NE.AND.EX P0, PT, R21, RZ, PT, P0 ;  /* 0x000000ff1500720c */ /* 0x000fc60003f05300 */
[----:B------:R-:W0:Y:S01]  /*0d90*/  LDC R15, c[0x0][0x600] ;  /* 0x00018000ff0f7b82 */ /* 0x000e220000000800 */
[-CC-:B-1----:R-:W-:Y:S02]  /*0da0*/  SHF.R.U64 R13, R6, R8.reuse, R5.reuse ;  /* 0x00000008060d7219 */ /* 0x182fe40000001205 */
[----:B------:R-:W-:-:S05]  /*0db0*/  SHF.R.U32.HI R0, RZ, R8, R5 ;  /* 0x00000008ff007219 */ /* 0x000fca0000011605 */
[----:B------:R-:W1:Y:S01]  /*0dc0*/  LDC R23, c[0x0][0x648] ;  /* 0x00019200ff177b82 */ /* 0x000e620000000800 */
[-CC-:B--2---:R-:W-:Y:S02]  /*0dd0*/  SHF.R.U64 R27, R13, R11.reuse, R0.reuse ;  /* 0x0000000b0d1b7219 */ /* 0x184fe40000001200 */
[----:B------:R-:W-:-:S05]  /*0de0*/  SHF.R.U32.HI R5, RZ, R11, R0 ;  /* 0x0000000bff057219 */ /* 0x000fca0000011600 */
[----:B------:R-:W2:Y:S01]  /*0df0*/  LDC R24, c[0x0][0x638] ;  /* 0x00018e00ff187b82 */ /* 0x000ea20000000800 */
[-CC-:B---3--:R-:W-:Y:S02]  /*0e00*/  SHF.R.U64 R14, R27, R12.reuse, R5.reuse ;  /* 0x0000000c1b0e7219 */ /* 0x188fe40000001205 */
[-C--:B------:R-:W-:Y:S02]  /*0e10*/  SHF.L.U32 R0, R7, R12.reuse, RZ ;  /* 0x0000000c07007219 */ /* 0x080fe400000006ff */
[----:B------:R-:W-:Y:S01]  /*0e20*/  SHF.R.U32.HI R5, RZ, R12, R5 ;  /* 0x0000000cff057219 */ /* 0x000fe20000011605 */
[----:B------:R-:W-:Y:S01]  /*0e30*/  IMAD.MOV.U32 R4, RZ, RZ, R14 ;  /* 0x000000ffff047224 */ /* 0x000fe200078e000e */
[----:B------:R-:W-:Y:S01]  /*0e40*/  LOP3.LUT R10, RZ, R0, RZ, 0x33, !PT ;  /* 0x00000000ff0a7212 */ /* 0x000fe200078e33ff */
[----:B------:R-:W3:Y:S01]  /*0e50*/  LDC R26, c[0x0][0x610] ;  /* 0x00018400ff1a7b82 */ /* 0x000ee20000000800 */
[----:B------:R-:W-:Y:S05]  /*0e60*/  @!P0 BRA `(.L_x_11) ;  /* 0x0000000000288947 */ /* 0x000fea0003800000 */
[----:B------:R-:W4:Y:S02]  /*0e70*/  LDC R9, c[0x0][0x64c] ;  /* 0x00019300ff097b82 */ /* 0x000f240000000800 */
[----:B----4-:R-:W-:-:S05]  /*0e80*/  IADD3 R9, P0, R14, R9, RZ ;  /* 0x000000090e097210 */ /* 0x010fca0007f1e0ff */
        /* <DEDUP_REMOVED lines=8> */
.L_x_11:
[----:B-1----:R-:W-:Y:S01]  /*0f10*/  SHF.R.U64 R4, R4, R23, R5 ;  /* 0x0000001704047219 */ /* 0x002fe20000001205 */
[----:B0-----:R-:W-:Y:S01]  /*0f20*/  VIADD R6, R15, 0xffffffff ;  /* 0xffffffff0f067836 */ /* 0x001fe20000000000 */
[----:B------:R-:W-:Y:S02]  /*0f30*/  SHF.L.U32 R0, R25, R12, RZ ;  /* 0x0000000c19007219 */ /* 0x000fe400000006ff */
[----:B------:R-:W-:Y:S01]  /*0f40*/  LOP3.LUT R5, R27, R10, RZ, 0xc0, !PT ;  /* 0x0000000a1b057212 */ /* 0x000fe200078ec0ff */
[----:B------:R-:W-:Y:S01]  /*0f50*/  IMAD.MOV R7, RZ, RZ, -R4 ;  /* 0x000000ffff077224 */ /* 0x000fe200078e0a04 */
[----:B------:R-:W-:Y:S02]  /*0f60*/  SEL R3, R3, R28, !P1 ;  /* 0x0000001c03037207 */ /* 0x000fe40004800000 */
[----:B------:R-:W-:Y:S01]  /*0f70*/  LOP3.LUT R6, R13, R6, RZ, 0xc0, !PT ;  /* 0x000000060d067212 */ /* 0x000fe200078ec0ff */
[----:B------:R-:W-:Y:S02]  /*0f80*/  IMAD R4, R0, R4, R5 ;  /* 0x0000000400047224 */ /* 0x000fe400078e0205 */
[----:B--2---:R-:W-:-:S02]  /*0f90*/  IMAD R0, R7, R24, R14 ;  /* 0x0000001807007224 */ /* 0x004fc400078e020e */
[----:B---3--:R-:W-:Y:S02]  /*0fa0*/  IMAD R3, R4, R26, R3 ;  /* 0x0000001a04037224 */ /* 0x008fe400078e0203 */
[----:B------:R-:W-:Y:S02]  /*0fb0*/  IMAD.MOV.U32 R5, RZ, RZ, 0x1 ;  /* 0x00000001ff057424 */ /* 0x000fe400078e00ff */
[----:B------:R-:W-:-:S03]  /*0fc0*/  IMAD R4, R0, R15, R6 ;  /* 0x0000000f00047224 */ /* 0x000fc600078e0206 */
[----:B------:R-:W-:Y:S02]  /*0fd0*/  PRMT R0, R5, 0x7610, R0 ;  /* 0x0000761005007816 */ /* 0x000fe40000000000 */
[----:B------:R-:W-:Y:S02]  /*0fe0*/  SEL R60, R4, R3, !P1 ;  /* 0x00000003043c7207 */ /* 0x000fe40004800000 */
[----:B------:R-:W-:-:S07]  /*0ff0*/  SEL R59, R3, R4, !P1 ;  /* 0x00000004033b7207 */ /* 0x000fce0004800000 */
.L_x_9:
[----:B------:R-:W-:-:S08]  /*1000*/  NOP ;  /* 0x0000000000007918 */ /* 0x000fd00000000000 */
[----:B------:R-:W0:Y:S02]  /*1010*/  USETMAXREG.TRY_ALLOC.CTAPOOL UP0, 0xe8 ;  /* 0x000000e8000079c8 */ /* 0x000e240008000600 */
[----:B0-----:R-:W-:-:S13]  /*1020*/  PLOP3.LUT P0, PT, PT, PT, UP0, 0x80, 0x0 ;  /* 0x000000000000781c */ /* 0x001fda0003f0f008 */
[----:B------:R-:W-:Y:S05]  /*1030*/  @!P0 BRA `(.L_x_9) ;  /* 0xfffffffc00f08947 */ /* 0x000fea000383ffff */
[----:B------:R-:W-:Y:S01]  /*1040*/  ULDC.64 UR4, c[0x0][0x598] ;  /* 0x0001660000047ab9 */ /* 0x000fe20000000a00 */
[----:B------:R-:W-:Y:S01]  /*1050*/  ULDC.64 UR36, c[0x0][0x208] ;  /* 0x0000820000247ab9 */ /* 0x000fe20000000a00 */
[----:B------:R-:W-:-:S04]  /*1060*/  ISETP.NE.U32.AND P0, PT, RZ, UR4, PT ;  /* 0x00000004ff007c0c */ /* 0x000fc8000bf05070 */
[----:B------:R-:W-:-:S13]  /*1070*/  ISETP.NE.AND.EX P0, PT, RZ, UR5, PT, P0 ;  /* 0x00000005ff007c0c */ /* 0x000fda000bf05300 */
[----:B------:R-:W-:Y:S05]  /*1080*/  @!P0 BRA `(.L_x_12) ;  /* 0x00000000001c8947 */ /* 0x000fea0003800000 */
[----:B------:R-:W0:Y:S02]  /*1090*/  LDC.64 R4, c[0x0][0x598] ;  /* 0x00016600ff047b82 */ /* 0x000e240000000a00 */
[----:B0-----:R-:W2:Y:S02]  /*10a0*/  LDG.E.64 R4, desc[UR36][R4.64] ;  /* 0x0000002404047981 */ /* 0x001ea4000c1e1b00 */
[----:B--2---:R-:W-:-:S04]  /*10b0*/  ISETP.NE.U32.AND P0, PT, R4, RZ, PT ;  /* 0x000000ff0400720c */ /* 0x004fc80003f05070 */
[----:B------:R-:W-:-:S13]  /*10c0*/  ISETP.NE.AND.EX P0, PT, R5, RZ, PT, P0 ;  /* 0x000000ff0500720c */ /* 0x000fda0003f05300 */
[----:B------:R-:W-:Y:S05]  /*10d0*/  @!P0 BRA `(.L_x_12) ;  /* 0x0000000000088947 */ /* 0x000fea0003800000 */
[----:B------:R0:W5:Y:S01]  /*10e0*/  LD.E R23, desc[UR36][R4.64] ;  /* 0x0000002404177980 */ /* 0x000162000c101900 */
[----:B------:R-:W-:Y:S05]  /*10f0*/  BRA `(.L_x_13) ;  /* 0x0000000000247947 */ /* 0x000fea0003800000 */
.L_x_12:
[----:B------:R-:W-:Y:S02]  /*1100*/  ULDC.64 UR4, c[0x0][0x588] ;  /* 0x0001620000047ab9 */ /* 0x000fe40000000a00 */
[----:B------:R-:W-:-:S04]  /*1110*/  ISETP.NE.U32.AND P0, PT, RZ, UR4, PT ;  /* 0x00000004ff007c0c */ /* 0x000fc8000bf05070 */
[----:B------:R-:W-:-:S13]  /*1120*/  ISETP.NE.AND.EX P0, PT, RZ, UR5, PT, P0 ;  /* 0x00000005ff007c0c */ /* 0x000fda000bf05300 */
[----:B------:R-:W-:Y:S05]  /*1130*/  @!P0 BRA `(.L_x_14) ;  /* 0x00000000000c8947 */ /* 0x000fea0003800000 */
[----:B------:R-:W0:Y:S02]  /*1140*/  LDC.64 R4, c[0x0][0x588] ;  /* 0x00016200ff047b82 */ /* 0x000e240000000a00 */
[----:B0-----:R1:W5:Y:S01]  /*1150*/  LDG.E R23, desc[UR36][R4.64] ;  /* 0x0000002404177981 */ /* 0x001362000c1e1900 */
[----:B------:R-:W-:Y:S05]  /*1160*/  BRA `(.L_x_13) ;  /* 0x0000000000087947 */ /* 0x000fea0003800000 */
.L_x_14:
[----:B------:R-:W-:Y:S02]  /*1170*/  ULDC UR4, c[0x0][0x580] ;  /* 0x0001600000047ab9 */ /* 0x000fe40000000800 */
[----:B------:R-:W-:-:S07]  /*1180*/  IMAD.U32 R23, RZ, RZ, UR4 ;  /* 0x00000004ff177e24 */ /* 0x000fce000f8e00ff */
.L_x_13:
[----:B------:R-:W-:Y:S02]  /*1190*/  ULDC.64 UR4, c[0x0][0x5a0] ;  /* 0x0001680000047ab9 */ /* 0x000fe40000000a00 */
[----:B------:R-:W-:-:S04]  /*11a0*/  ISETP.NE.U32.AND P0, PT, RZ, UR4, PT ;  /* 0x00000004ff007c0c */ /* 0x000fc8000bf05070 */
[----:B------:R-:W-:-:S13]  /*11b0*/  ISETP.NE.AND.EX P0, PT, RZ, UR5, PT, P0 ;  /* 0x00000005ff007c0c */ /* 0x000fda000bf05300 */
[----:B------:R-:W-:Y:S05]  /*11c0*/  @!P0 BRA `(.L_x_15) ;  /* 0x00000000001c8947 */ /* 0x000fea0003800000 */
[----:B01----:R-:W0:Y:S02]  /*11d0*/  LDC.64 R4, c[0x0][0x5a0] ;  /* 0x00016800ff047b82 */ /* 0x003e240000000a00 */
[----:B0-----:R-:W2:Y:S02]  /*11e0*/  LDG.E.64 R4, desc[UR36][R4.64] ;  /* 0x0000002404047981 */ /* 0x001ea4000c1e1b00 */
[----:B--2---:R-:W-:-:S04]  /*11f0*/  ISETP.NE.U32.AND P0, PT, R4, RZ, PT ;  /* 0x000000ff0400720c */ /* 0x004fc80003f05070 */
[----:B------:R-:W-:-:S13]  /*1200*/  ISETP.NE.AND.EX P0, PT, R5, RZ, PT, P0 ;  /* 0x000000ff0500720c */ /* 0x000fda0003f05300 */
[----:B------:R-:W-:Y:S05]  /*1210*/  @!P0 BRA `(.L_x_15) ;  /* 0x0000000000088947 */ /* 0x000fea0003800000 */
[----:B------:R0:W5:Y:S01]  /*1220*/  LD.E R56, desc[UR36][R4.64] ;  /* 0x0000002404387980 */ /* 0x000162000c101900 */
[----:B------:R-:W-:Y:S05]  /*1230*/  BRA `(.L_x_16) ;  /* 0x0000000000247947 */ /* 0x000fea0003800000 */
.L_x_15:
[----:B------:R-:W-:Y:S02]  /*1240*/  ULDC.64 UR4, c[0x0][0x590] ;  /* 0x0001640000047ab9 */ /* 0x000fe40000000a00 */
[----:B------:R-:W-:-:S04]  /*1250*/  ISETP.NE.U32.AND P0, PT, RZ, UR4, PT ;  /* 0x00000004ff007c0c */ /* 0x000fc8000bf05070 */
[----:B------:R-:W-:-:S13]  /*1260*/  ISETP.NE.AND.EX P0, PT, RZ, UR5, PT, P0 ;  /* 0x00000005ff007c0c */ /* 0x000fda000bf05300 */
[----:B------:R-:W-:Y:S05]  /*1270*/  @!P0 BRA `(.L_x_17) ;  /* 0x00000000000c8947 */ /* 0x000fea0003800000 */
[----:B------:R-:W2:Y:S02]  /*1280*/  LDC.64 R56, c[0x0][0x590] ;  /* 0x00016400ff387b82 */ /* 0x000ea40000000a00 */
[----:B--2---:R2:W5:Y:S01]  /*1290*/  LDG.E R56, desc[UR36][R56.64] ;  /* 0x0000002438387981 */ /* 0x004562000c1e1900 */
[----:B------:R-:W-:Y:S05]  /*12a0*/  BRA `(.L_x_16) ;  /* 0x0000000000087947 */ /* 0x000fea0003800000 */
.L_x_17:
[----:B------:R-:W-:Y:S02]  /*12b0*/  ULDC UR4, c[0x0][0x584] ;  /* 0x0001610000047ab9 */ /* 0x000fe40000000800 */
[----:B------:R-:W-:-:S07]  /*12c0*/  IMAD.U32 R56, RZ, RZ, UR4 ;  /* 0x00000004ff387e24 */ /* 0x000fce000f8e00ff */
.L_x_16:
[----:B------:R-:W-:-:S13]  /*12d0*/  LOP3.LUT P0, RZ, R0, 0xff, RZ, 0xc0, !PT ;  /* 0x000000ff00ff7812 */ /* 0x000fda000780c0ff */
[----:B------:R-:W-:Y:S05]  /*12e0*/  @!P0 EXIT ;  /* 0x000000000000894d */ /* 0x000fea0003800000 */
[----:B------:R-:W-:Y:S01]  /*12f0*/  ULDC UR4, c[0x0][0x28c] ;  /* 0x0000a30000047ab9 */ /* 0x000fe20000000800 */
[----:B------:R-:W-:Y:S01]  /*1300*/  UMOV UR38, URZ ;  /* 0x0000003f00267c82 */ /* 0x000fe20008000000 */
[----:B------:R-:W-:Y:S01]  /*1310*/  UIADD3 UR4, UR4, 0x3f, URZ ;  /* 0x0000003f04047890 */ /* 0x000fe2000fffe03f */
[----:B------:R-:W-:-:S03]  /*1320*/  UMOV UR39, URZ ;  /* 0x0000003f00277c82 */ /* 0x000fc60008000000 */
[----:B------:R-:W-:-:S04]  /*1330*/  USHF.R.S32.HI UR5, URZ, 0x1f, UR4 ;  /* 0x0000001f3f057899 */ /* 0x000fc80008011404 */
[----:B------:R-:W-:-:S04]  /*1340*/  ULEA.HI UR5, UR5, UR4, URZ, 0x6 ;  /* 0x0000000405057291 */ /* 0x000fc8000f8f303f */
[----:B------:R-:W-:-:S12]  /*1350*/  USHF.R.S32.HI UR40, URZ, 0x6, UR5 ;  /* 0x000000063f287899 */ /* 0x000fd80008011405 */
.L_x_105:
[----:B------:R-:W-:Y:S01]  /*1360*/  LOP3.LUT R0, R18, 0x80, RZ, 0xc0, !PT ;  /* 0x0000008012007812 */ /* 0x000fe200078ec0ff */
[----:B---3--:R-:W3:Y:S01]  /*1370*/  S2UR UR7, SR_CgaCtaId ;  /* 0x00000000000779c3 */ /* 0x008ee20000008800 */
[----:B------:R-:W-:Y:S02]  /*1380*/  UMOV UR6, 0x400 ;  /* 0x0000040000067882 */ /* 0x000fe40000000000 */
[----:B------:R-:W-:-:S06]  /*1390*/  SHF.R.U32.HI R0, RZ, 0x7, R0 ;  /* 0x00000007ff007819 */ /* 0x000fcc0000011600 */
[----:B----4-:R-:W4:Y:S01]  /*13a0*/  SHFL.IDX PT, R0, R0, RZ, 0x1f ;  /* 0x00001fff00007589 */ /* 0x010f2200000e0000 */
[----:B---3--:R-:W-:Y:S01]  /*13b0*/  ULEA UR6, UR7, UR6, 0x18 ;  /* 0x0000000607067291 */ /* 0x008fe2000f8ec03f */
[----:B----4-:R-:W-:-:S13]  /*13c0*/  R2UR UR4, R0 ;  /* 0x00000000000472ca */ /* 0x010fda00000e0000 */
[----:B------:R-:W-:-:S04]  /*13d0*/  ULEA.HI UR5, UR4, UR4, URZ, 0x1 ;  /* 0x0000000404057291 */ /* 0x000fc8000f8f083f */
[----:B------:R-:W-:-:S04]  /*13e0*/  ULOP3.LUT UR5, UR5, 0xffffe, URZ, 0xc0, !UPT ;  /* 0x000ffffe05057892 */ /* 0x000fc8000f8ec03f */
[----:B------:R-:W-:-:S03]  /*13f0*/  UIADD3 UR5, UR4, -UR5, URZ ;  /* 0x8000000504057290 */ /* 0x000fc6000fffe03f */
[----:B------:R-:W-:Y:S01]  /*1400*/  ULDC UR4, c[0x0][0x28c] ;  /* 0x0000a30000047ab9 */ /* 0x000fe20000000800 */
[----:B------:R-:W-:Y:S01]  /*1410*/  ULEA UR5, UR5, UR6, 0xc ;  /* 0x0000000605057291 */ /* 0x000fe2000f8e603f */
[----:B------:R-:W-:-:S03]  /*1420*/  ISETP.LT.AND P0, PT, RZ, UR4, PT ;  /* 0x00000004ff007c0c */ /* 0x000fc6000bf01270 */
[----:B------:R-:W-:-:S04]  /*1430*/  UIADD3 UR5, UR5, 0x200, URZ ;  /* 0x0000020005057890 */ /* 0x000fc8000fffe03f */
[----:B------:R-:W-:-:S04]  /*1440*/  USHF.R.U32.HI UR5, URZ, 0x4, UR5 ;  /* 0x000000043f057899 */ /* 0x000fc80008011605 */
[----:B------:R-:W-:Y:S02]  /*1450*/  ULOP3.LUT UR41, UR5, 0x3fff, URZ, 0xc0, !UPT ;  /* 0x00003fff05297892 */ /* 0x000fe4000f8ec03f */
[----:B0-----:R-:W-:Y:S10]  /*1460*/  @P0 BRA `(.L_x_18) ;  /* 0x0000000000400947 */ /* 0x001ff40003800000 */
[----:B------:R-:W-:Y:S01]  /*1470*/  MOV R0, 0x0 ;  /* 0x0000000000007802 */ /* 0x000fe20000000f00 */
[----:B------:R-:W-:Y:S01]  /*1480*/  ULDC.64 UR4, c[0x4][0x68] ;  /* 0x01001a0000047ab9 */ /* 0x000fe20000000a00 */
[----:B------:R-:W-:Y:S01]  /*1490*/  ULDC.64 UR6, c[0x4][0x8] ;  /* 0x0100020000067ab9 */ /* 0x000fe20000000a00 */
[----:B01----:R-:W-:Y:S01]  /*14a0*/  IMAD.U32 R4, RZ, RZ, UR4 ;  /* 0x00000004ff047e24 */ /* 0x003fe2000f8e00ff */
[----:B------:R0:W1:Y:S01]  /*14b0*/  LDC.64 R14, c[0x4][R0] ;  /* 0x01000000000e7b82 */ /* 0x0000620000000a00 */
[----:B------:R-:W-:Y:S01]  /*14c0*/  IMAD.U32 R5, RZ, RZ, UR5 ;  /* 0x00000005ff057e24 */ /* 0x000fe2000f8e00ff */
[----:B------:R-:W-:Y:S01]  /*14d0*/  ULDC.64 UR4, c[0x4][0x70] ;  /* 0x01001c0000047ab9 */ /* 0x000fe20000000a00 */
[----:B------:R-:W-:Y:S02]  /*14e0*/  IMAD.U32 R10, RZ, RZ, UR6 ;  /* 0x00000006ff0a7e24 */ /* 0x000fe4000f8e00ff */
[----:B------:R-:W-:Y:S02]  /*14f0*/  IMAD.U32 R6, RZ, RZ, UR4 ;  /* 0x00000004ff067e24 */ /* 0x000fe4000f8e00ff */
[----:B------:R-:W-:-:S02]  /*1500*/  IMAD.U32 R7, RZ, RZ, UR5 ;  /* 0x00000005ff077e24 */ /* 0x000fc4000f8e00ff */
[----:B------:R-:W-:Y:S02]  /*1510*/  IMAD.U32 R11, RZ, RZ, UR7 ;  /* 0x00000007ff0b7e24 */ /* 0x000fe4000f8e00ff */
[----:B------:R-:W-:Y:S02]  /*1520*/  IMAD.MOV.U32 R8, RZ, RZ, 0x1e1 ;  /* 0x000001e1ff087424 */ /* 0x000fe400078e00ff */
[----:B------:R-:W-:Y:S02]  /*1530*/  IMAD.MOV.U32 R12, RZ, RZ, 0x1 ;  /* 0x00000001ff0c7424 */ /* 0x000fe400078e00ff */
[----:B0-----:R-:W-:-:S07]  /*1540*/  IMAD.MOV.U32 R13, RZ, RZ, RZ ;  /* 0x000000ffff0d7224 */ /* 0x001fce00078e00ff */
[----:B------:R-:W-:-:S07]  /*1550*/  LEPC R20, `(.L_x_18) ;  /* 0x000000001014794e */ /* 0x000fce0000000000 */
[----:B-12--5:R-:W-:Y:S05]  /*1560*/  CALL.ABS.NOINC R14 ;  /* 0x000000000e007343 */ /* 0x026fea0003c00000 */
.L_x_18:
[----:B------:R-:W-:-:S04]  /*1570*/  LOP3.LUT R0, R19, 0x1, RZ, 0xfc, !PT ;  /* 0x0000000113007812 */ /* 0x000fc800078efcff */
[----:B------:R-:W-:-:S13]  /*1580*/  ISETP.NE.AND P0, PT, R0, 0x3, PT ;  /* 0x000000030000780c */ /* 0x000fda0003f05270 */
[----:B------:R-:W-:Y:S05]  /*1590*/  @!P0 BRA `(.L_x_19) ;  /* 0x0000000000048947 */ /* 0x000fea0003800000 */
[----:B------:R-:W-:Y:S01]  /*15a0*/  BPT.TRAP 0x1 ;  /* 0x000000040000795c */ /* 0x000fe20000300000 */
.L_x_19:
[----:B------:R-:W3:Y:S01]  /*15b0*/  S2UR UR5, SR_CgaCtaId ;  /* 0x00000000000579c3 */ /* 0x000ee20000008800 */
[----:B------:R-:W-:Y:S01]  /*15c0*/  UMOV UR4, 0x400 ;  /* 0x0000040000047882 */ /* 0x000fe20000000000 */
[----:B------:R-:W-:Y:S02]  /*15d0*/  IMAD.U32 R0, RZ, RZ, UR38 ;  /* 0x00000026ff007e24 */ /* 0x000fe4000f8e00ff */
[----:B------:R-:W-:-:S03]  /*15e0*/  IMAD.U32 R3, RZ, RZ, UR39 ;  /* 0x00000027ff037e24 */ /* 0x000fc6000f8e00ff */
[----:B------:R-:W-:Y:S01]  /*15f0*/  SHF.L.U32 R0, R0, 0x1f, RZ ;  /* 0x0000001f00007819 */ /* 0x000fe200000006ff */
[----:B---3--:R-:W-:-:S06]  /*1600*/  ULEA UR4, UR5, UR4, 0x18 ;  /* 0x0000000405047291 */ /* 0x008fcc000f8ec03f */
[----:B------:R-:W-:-:S04]  /*1610*/  IMAD.U32 R6, RZ, RZ, UR4 ;  /* 0x00000004ff067e24 */ /* 0x000fc8000f8e00ff */
[----:B------:R-:W-:-:S04]  /*1620*/  IMAD R3, R3, 0x8, R6 ;  /* 0x0000000803037824 */ /* 0x000fc800078e0206 */
[----:B------:R3:W4:Y:S01]  /*1630*/  SYNCS.PHASECHK.TRANS64.TRYWAIT P1, [R3+URZ], R0 ;  /* 0x00000000030075a7 */ /* 0x000722000802017f */
[----:B------:R-:W-:Y:S05]  /*1640*/  @!P0 BRA `(.L_x_20) ;  /* 0x0000000000048947 */ /* 0x000fea0003800000 */
[----:B------:R-:W-:Y:S01]  /*1650*/  BPT.TRAP 0x1 ;  /* 0x000000040000795c */ /* 0x000fe20000300000 */
.L_x_20:
[----:B----4-:R-:W-:Y:S05]  /*1660*/  @P1 BRA `(.L_x_21) ;  /* 0x0000000000081947 */ /* 0x010fea0003800000 */
[----:B------:R-:W4:Y:S02]  /*1670*/  SYNCS.PHASECHK.TRANS64.TRYWAIT P1, [R3+URZ], R0 ;  /* 0x00000000030075a7 */ /* 0x000f24000802017f */
[----:B----4-:R-:W-:Y:S05]  /*1680*/  @!P1 BRA `(.L_x_22) ;  /* 0x0000004800789947 */ /* 0x010fea0003800000 */
.L_x_21:
[----:B------:R-:W-:-:S04]  /*1690*/  UISETP.LT.AND UP0, UPT, UR40, 0x1, UPT ;  /* 0x000000012800788c */ /* 0x000fc8000bf01270 */
[----:B------:R-:W-:-:S06]  /*16a0*/  USEL UR4, UR40, 0x1, UP0 ;  /* 0x0000000128047887 */ /* 0x000fcc0008000000 */
[----:B---34-:R-:W-:Y:S01]  /*16b0*/  IMAD.U32 R0, RZ, RZ, UR4 ;  /* 0x00000004ff007e24 */ /* 0x018fe2000f8e00ff */
[----:B------:R-:W-:Y:S05]  /*16c0*/  WARPSYNC.ALL ;  /* 0x0000000000007948 */ /* 0x000fea0003800000 */
[----:B------:R-:W-:-:S04]  /*16d0*/  IADD3 R0, -R0, UR40, RZ ;  /* 0x0000002800007c10 */ /* 0x000fc8000fffe1ff */
[----:B------:R-:W-:Y:S02]  /*16e0*/  ISETP.GE.AND P1, PT, R0, 0x1, PT ;  /* 0x000000010000780c */ /* 0x000fe40003f26270 */
[----:B------:R-:W-:Y:S01]  /*16f0*/  R2UR UR4, R6 ;  /* 0x00000000060472ca */ /* 0x000fe200000e0000 */
[----:B------:R-:W-:Y:S01]  /*1700*/  ULOP3.LUT UR41, UR41, 0x10000, URZ, 0xfc, !UPT ;  /* 0x0001000029297892 */ /* 0x000fe2000f8efc3f */
[----:B------:R-:W-:Y:S01]  /*1710*/  WARPGROUP.ARRIVE ;  /* 0x00000000000079c5 */ /* 0x000fe20000000000 */
[----:B------:R-:W-:Y:S01]  /*1720*/  UMOV UR5, 0x80000020 ;  /* 0x8000002000057882 */ /* 0x000fe20000000000 */
[----:B------:R-:W-:-:S09]  /*1730*/  UMOV UR7, 0x80000020 ;  /* 0x8000002000077882 */ /* 0x000fd20000000000 */
[----:B------:R-:W-:-:S04]  /*1740*/  UIADD3 UR4, UR4, 0x24200, URZ ;  /* 0x0002420004047890 */ /* 0x000fc8000fffe03f */
[----:B------:R-:W-:-:S04]  /*1750*/  USHF.R.U32.HI UR4, URZ, 0x4, UR4 ;  /* 0x000000043f047899 */ /* 0x000fc80008011604 */
[----:B------:R-:W-:-:S04]  /*1760*/  ULOP3.LUT UR4, UR4, 0x3fff, URZ, 0xc0, !UPT ;  /* 0x00003fff04047892 */ /* 0x000fc8000f8ec03f */
[----:B------:R-:W-:Y:S02]  /*1770*/  ULOP3.LUT UR9, UR4, 0x10000, URZ, 0xfc, !UPT ;  /* 0x0001000004097892 */ /* 0x000fe4000f8efc3f */
[----:B------:R-:W-:Y:S02]  /*1780*/  ULEA UR4, UR39, UR41, 0x9 ;  /* 0x0000002927047291 */ /* 0x000fe4000f8e483f */
[----:B------:R-:W-:-:S09]  /*1790*/  ULEA UR6, UR39, UR9, 0x8 ;  /* 0x0000000927067291 */ /* 0x000fd2000f8e403f */
[----:B------:R-:W-:Y:S01]  /*17a0*/  IGMMA.64x64x32.S8.S8 R24, gdesc[UR4], RZ, !UPT, gsb0 ;  /* 0x01e00000041879f1 */ /* 0x000fe2000c0410ff */
[----:B------:R-:W-:Y:S02]  /*17b0*/  UIADD3 UR4, UR4, 0x2, URZ ;  /* 0x0000000204047890 */ /* 0x000fe4000fffe03f */
[----:B------:R-:W-:Y:S01]  /*17c0*/  UIADD3 UR6, UR6, 0x2, URZ ;  /* 0x0000000206067890 */ /* 0x000fe2000fffe03f */
[----:B------:R-:W-:Y:S01]  /*17d0*/  UMOV UR5, 0x80000020 ;  /* 0x8000002000057882 */ /* 0x000fe20000000000 */
[----:B------:R-:W-:Y:S01]  /*17e0*/  UMOV UR7, 0x80000020 ;  /* 0x8000002000077882 */ /* 0x000fe20000000000 */
[----:B------:R-:W-:Y:S02]  /*17f0*/  WARPGROUP.DEPBAR.LE gsb0, 0x0 ;  /* 0x00008000000079c5 */ /* 0x000fe40000010000 */
[----:B------:R-:W-:-:S06]  /*1800*/  WARPGROUP.ARRIVE ;  /* 0x00000000000079c5 */ /* 0x000fcc0000000000 */
[----:B------:R-:W-:Y:S03]  /*1810*/  IGMMA.64x64x32.S8.S8 R24, gdesc[UR4], R24, gsb0 ;  /* 0x01e00000041879f1 */ /* 0x000fe60008041018 */
[----:B------:R-:W-:Y:S02]  /*1820*/  WARPGROUP.DEPBAR.LE gsb0, 0x0 ;  /* 0x00008000000079c5 */ /* 0x000fe40000010000 */
[----:B------:R-:W-:Y:S05]  /*1830*/  @!P1 BRA `(.L_x_23) ;  /* 0x0000000000e49947 */ /* 0x000fea0003800000 */
[----:B------:R-:W-:Y:S02]  /*1840*/  UIADD3 UR4, UR39, 0x1, URZ ;  /* 0x0000000127047890 */ /* 0x000fe4000fffe03f */
[----:B------:R-:W-:Y:S02]  /*1850*/  IMAD.U32 R3, RZ, RZ, UR39 ;  /* 0x00000027ff037e24 */ /* 0x000fe4000f8e00ff */
[----:B------:R-:W-:-:S04]  /*1860*/  UISETP.NE.AND UP0, UPT, UR4, 0x12, UPT ;  /* 0x000000120400788c */ /* 0x000fc8000bf05270 */
[----:B------:R-:W-:Y:S02]  /*1870*/  USEL UR5, URZ, 0x1, UP0 ;  /* 0x000000013f057887 */ /* 0x000fe40008000000 */
[----:B------:R-:W-:Y:S02]  /*1880*/  USEL UR8, UR4, URZ, UP0 ;  /* 0x0000003f04087287 */ /* 0x000fe40008000000 */
[----:B------:R-:W-:-:S06]  /*1890*/  ULOP3.LUT UR5, UR38, UR5, URZ, 0x3c, !UPT ;  /* 0x0000000526057292 */ /* 0x000fcc000f8e3c3f */
[----:B------:R-:W-:-:S07]  /*18a0*/  IMAD.U32 R7, RZ, RZ, UR5 ;  /* 0x00000005ff077e24 */ /* 0x000fce000f8e00ff */
.L_x_30:
[----:B------:R-:W-:Y:S05]  /*18b0*/  @!P0 BRA `(.L_x_24) ;  /* 0x0000000000048947 */ /* 0x000fea0003800000 */
[----:B------:R-:W-:Y:S01]  /*18c0*/  BPT.TRAP 0x1 ;  /* 0x000000040000795c */ /* 0x000fe20000300000 */
.L_x_24:
[----:B------:R-:W3:Y:S01]  /*18d0*/  S2UR UR5, SR_CgaCtaId ;  /* 0x00000000000579c3 */ /* 0x000ee20000008800 */
[----:B------:R-:W-:Y:S01]  /*18e0*/  UMOV UR4, 0x400 ;  /* 0x0000040000047882 */ /* 0x000fe20000000000 */
[----:B01----:R-:W-:Y:S01]  /*18f0*/  IMAD.U32 R5, RZ, RZ, UR8 ;  /* 0x00000008ff057e24 */ /* 0x003fe2000f8e00ff */
[----:B------:R-:W-:Y:S01]  /*1900*/  SHF.L.U32 R4, R7, 0x1f, RZ ;  /* 0x0000001f07047819 */ /* 0x000fe200000006ff */
[----:B---3--:R-:W-:-:S06]  /*1910*/  ULEA UR4, UR5, UR4, 0x18 ;  /* 0x0000000405047291 */ /* 0x008fcc000f8ec03f */
[----:B------:R-:W-:-:S04]  /*1920*/  IMAD.U32 R6, RZ, RZ, UR4 ;  /* 0x00000004ff067e24 */ /* 0x000fc8000f8e00ff */
[----:B------:R-:W-:-:S04]  /*1930*/  IMAD R5, R5, 0x8, R6 ;  /* 0x0000000805057824 */ /* 0x000fc800078e0206 */
[----:B------:R0:W1:Y:S01]  /*1940*/  SYNCS.PHASECHK.TRANS64.TRYWAIT P1, [R5+URZ], R4 ;  /* 0x00000004050075a7 */ /* 0x000062000802017f */
[----:B------:R-:W-:Y:S05]  /*1950*/  @!P0 BRA `(.L_x_25) ;  /* 0x0000000000048947 */ /* 0x000fea0003800000 */
[----:B------:R-:W-:Y:S01]  /*1960*/  BPT.TRAP 0x1 ;  /* 0x000000040000795c */ /* 0x000fe20000300000 */
.L_x_25:
[----:B-1----:R-:W-:Y:S05]  /*1970*/  @P1 BRA `(.L_x_26) ;  /* 0x0000000000081947 */ /* 0x002fea0003800000 */
[----:B------:R-:W1:Y:S02]  /*1980*/  SYNCS.PHASECHK.TRANS64.TRYWAIT P1, [R5+URZ], R4 ;  /* 0x00000004050075a7 */ /* 0x000e64000802017f */
[----:B-1----:R-:W-:Y:S05]  /*1990*/  @!P1 BRA `(.L_x_27) ;  /* 0x0000004400c89947 */ /* 0x002fea0003800000 */
.L_x_26:
[----:B------:R-:W-:Y:S01]  /*19a0*/  ULEA UR4, UR8, UR41, 0x9 ;  /* 0x0000002908047291 */ /* 0x000fe2000f8e483f */
[----:B------:R-:W-:Y:S01]  /*19b0*/  WARPGROUP.ARRIVE ;  /* 0x00000000000079c5 */ /* 0x000fe20000000000 */
[----:B------:R-:W-:Y:S01]  /*19c0*/  ULEA UR6, UR8, UR9, 0x8 ;  /* 0x0000000908067291 */ /* 0x000fe2000f8e403f */
[----:B------:R-:W-:Y:S01]  /*19d0*/  UMOV UR5, 0x80000020 ;  /* 0x8000002000057882 */ /* 0x000fe20000000000 */
[----:B------:R-:W-:-:S07]  /*19e0*/  UMOV UR7, 0x80000020 ;  /* 0x8000002000077882 */ /* 0x000fce0000000000 */
[----:B------:R-:W-:Y:S01]  /*19f0*/  IGMMA.64x64x32.S8.S8 R24, gdesc[UR4], R24, gsb0 ;  /* 0x01e00000041879f1 */ /* 0x000fe20008041018 */
        /* <DEDUP_REMOVED lines=9> */
[----:B------:R-:W-:Y:S01]  /*1a90*/  BPT.TRAP 0x1 ;  /* 0x000000040000795c */ /* 0x000fe20000300000 */
.L_x_28:
[----:B------:R-:W-:-:S13]  /*1aa0*/  ISETP.NE.AND P1, PT, R58, RZ, PT ;  /* 0x000000ff3a00720c */ /* 0x000fda0003f25270 */
[----:B01----:R-:W-:-:S04]  /*1ab0*/  @P1 IMAD R4, R3, 0x8, R6 ;  /* 0x0000000803041824 */ /* 0x003fc800078e0206 */
[----:B------:R-:W-:-:S05]  /*1ac0*/  @P1 VIADD R5, R4, 0x90 ;  /* 0x0000009004051836 */ /* 0x000fca0000000000 */
[----:B------:R-:W-:-:S04]  /*1ad0*/  @P1 PRMT R5, R22, 0x654, R5 ;  /* 0x0000065416051816 */ /* 0x000fc80000000005 */
[----:B------:R0:W-:Y:S01]  /*1ae0*/  @P1 SYNCS.ARRIVE.TRANS64.RED.A1T0 RZ, [R5+URZ], RZ ;  /* 0x000000ff05ff19a7 */ /* 0x0001e2000810043f */
[----:B------:R-:W-:-:S13]  /*1af0*/  ISETP.GT.U32.AND P1, PT, R19, 0x1, PT ;  /* 0x000000011300780c */ /* 0x000fda0003f24070 */
[----:B0-----:R-:W-:Y:S05]  /*1b00*/  @P1 BRA `(.L_x_29) ;  /* 0x0000000000041947 */ /* 0x001fea0003800000 */
[----:B------:R-:W-:Y:S01]  /*1b10*/  BPT.TRAP 0x1 ;  /* 0x000000040000795c */ /* 0x000fe20000300000 */
.L_x_29:
[----:B------:R-:W-:Y:S01]  /*1b20*/  UIADD3 UR8, UR8, 0x1, URZ ;  /* 0x0000000108087890 */ /* 0x000fe2000fffe03f */
[C---:B------:R-:W-:Y:S01]  /*1b30*/  ISETP.GT.AND P2, PT, R0.reuse, 0x1, PT ;  /* 0x000000010000780c */ /* 0x040fe20003f44270 */
[----:B------:R-:W-:Y:S02]  /*1b40*/  VIADD R3, R3, 0x1 ;  /* 0x0000000103037836 */ /* 0x000fe40000000000 */
[----:B------:R-:W-:Y:S01]  /*1b50*/  UISETP.NE.AND UP0, UPT, UR8, 0x12, UPT ;  /* 0x000000120800788c */ /* 0x000fe2000bf05270 */
[----:B------:R-:W-:Y:S02]  /*1b60*/  VIADD R0, R0, 0xffffffff ;  /* 0xffffffff00007836 */ /* 0x000fe40000000000 */
[C---:B------:R-:W-:Y:S01]  /*1b70*/  ISETP.NE.AND P1, PT, R3.reuse, 0x12, PT ;  /* 0x000000120300780c */ /* 0x040fe20003f25270 */
[----:B------:R-:W-:Y:S02]  /*1b80*/  USEL UR4, URZ, 0x1, UP0 ;  /* 0x000000013f047887 */ /* 0x000fe40008000000 */
[----:B------:R-:W-:Y:S01]  /*1b90*/  USEL UR8, UR8, URZ, UP0 ;  /* 0x0000003f08087287 */ /* 0x000fe20008000000 */
[----:B------:R-:W-:-:S03]  /*1ba0*/  SEL R3, R3, RZ, P1 ;  /* 0x000000ff03037207 */ /* 0x000fc60000800000 */
[----:B------:R-:W-:Y:S01]  /*1bb0*/  LOP3.LUT R7, R7, UR4, RZ, 0x3c, !PT ;  /* 0x0000000407077c12 */ /* 0x000fe2000f8e3cff */
[----:B------:R-:W-:Y:S07]  /*1bc0*/  @P2 BRA `(.L_x_30) ;  /* 0xfffffffc00382947 */ /* 0x000fee000383ffff */
.L_x_23:
[----:B------:R-:W3:Y:S02]  /*1bd0*/  LDC R0, c[0x0][0x28c] ;  /* 0x0000a300ff007b82 */ /* 0x000ee40000000800 */
[----:B---3--:R-:W-:-:S13]  /*1be0*/  ISETP.GE.AND P1, PT, R0, 0x1, PT ;  /* 0x000000010000780c */ /* 0x008fda0003f26270 */
[----:B------:R-:W-:Y:S05]  /*1bf0*/  @!P1 BRA `(.L_x_31) ;  /* 0x0000000000509947 */ /* 0x000fea0003800000 */
[----:B------:R-:W-:Y:S05]  /*1c00*/  @!P0 BRA `(.L_x_32) ;  /* 0x0000000000048947 */ /* 0x000fea0003800000 */
[----:B------:R-:W-:Y:S01]  /*1c10*/  BPT.TRAP 0x1 ;  /* 0x000000040000795c */ /* 0x000fe20000300000 */
.L_x_32:
[----:B------:R-:W-:Y:S01]  /*1c20*/  ISETP.NE.AND P1, PT, R58, RZ, PT ;  /* 0x000000ff3a00720c */ /* 0x000fe20003f25270 */
[----:B------:R-:W-:Y:S01]  /*1c30*/  BSSY B0, `(.L_x_33) ;  /* 0x000000e000007945 */ /* 0x000fe20003800000 */
[----:B------:R-:W-:-:S11]  /*1c40*/  ISETP.GT.U32.AND P0, PT, R19, 0x1, PT ;  /* 0x000000011300780c */ /* 0x000fd60003f04070 */
[----:B------:R-:W-:Y:S05]  /*1c50*/  @!P1 BRA `(.L_x_34) ;  /* 0x00000000002c9947 */ /* 0x000fea0003800000 */
[----:B------:R-:W-:-:S04]  /*1c60*/  UISETP.LT.AND UP0, UPT, UR40, 0x1, UPT ;  /* 0x000000012800788c */ /* 0x000fc8000bf01270 */
[----:B------:R-:W-:-:S04]  /*1c70*/  USEL UR6, UR40, 0x1, UP0 ;  /* 0x0000000128067887 */ /* 0x000fc80008000000 */
[----:B------:R-:W-:-:S04]  /*1c80*/  UIADD3 UR6, UR39, UR40, -UR6 ;  /* 0x0000002827067290 */ /* 0x000fc8000fffe806 */
[----:B------:R-:W-:-:S04]  /*1c90*/  UIMAD.WIDE.U32 UR4, UR6, 0x38e38e39, URZ ;  /* 0x38e38e39060478a5 */ /* 0x000fc8000f8e003f */
[----:B------:R-:W-:-:S04]  /*1ca0*/  USHF.R.U32.HI UR4, URZ, 0x2, UR5 ;  /* 0x000000023f047899 */ /* 0x000fc80008011605 */
[----:B------:R-:W-:-:S06]  /*1cb0*/  UIMAD UR6, UR4, -0x12, UR6 ;  /* 0xffffffee040678a4 */ /* 0x000fcc000f8e0206 */
[----:B------:R-:W-:-:S04]  /*1cc0*/  IMAD.U32 R3, RZ, RZ, UR6 ;  /* 0x00000006ff037e24 */ /* 0x000fc8000f8e00ff */
[----:B------:R-:W-:-:S04]  /*1cd0*/  IMAD R0, R3, 0x8, R6 ;  /* 0x0000000803007824 */ /* 0x000fc800078e0206 */
[----:B------:R-:W-:-:S05]  /*1ce0*/  VIADD R3, R0, 0x90 ;  /* 0x0000009000037836 */ /* 0x000fca0000000000 */
[----:B------:R-:W-:-:S04]  /*1cf0*/  PRMT R3, R22, 0x654, R3 ;  /* 0x0000065416037816 */ /* 0x000fc80000000003 */
[----:B------:R3:W-:Y:S03]  /*1d00*/  SYNCS.ARRIVE.TRANS64.RED.A1T0 RZ, [R3+URZ], RZ ;  /* 0x000000ff03ff79a7 */ /* 0x0007e6000810043f */
.L_x_34:
[----:B------:R-:W-:Y:S05]  /*1d10*/  BSYNC B0 ;  /* 0x0000000000007941 */ /* 0x000fea0003800000 */
.L_x_33:
[----:B------:R-:W-:Y:S05]  /*1d20*/  @P0 BRA `(.L_x_31) ;  /* 0x0000000000040947 */ /* 0x000fea0003800000 */
[----:B------:R-:W-:Y:S01]  /*1d30*/  BPT.TRAP 0x1 ;  /* 0x000000040000795c */ /* 0x000fe20000300000 */
.L_x_31:
[----:B------:R-:W4:Y:S01]  /*1d40*/  LDC R8, c[0x0][0x288] ;  /* 0x0000a200ff087b82 */ /* 0x000f220000000800 */
[--C-:B------:R-:W-:Y:S01]  /*1d50*/  SHF.R.U32.HI R0, RZ, 0x2, R18.reuse ;  /* 0x00000002ff007819 */ /* 0x100fe20000011612 */
[----:B------:R-:W-:Y:S01]  /*1d60*/  IMAD.SHL.U32 R7, R60, 0x40, RZ ;  /* 0x000000403c077824 */ /* 0x000fe200078e00ff */
[----:B01----:R-:W-:Y:S01]  /*1d70*/  SHF.R.U32.HI R5, RZ, 0x7, R18 ;  /* 0x00000007ff057819 */ /* 0x003fe20000011612 */
[----:B------:R-:W-:Y:S01]  /*1d80*/  UIADD3 UR39, UR40, UR39, URZ ;  /* 0x0000002728277290 */ /* 0x000fe2000fffe03f */
[----:B---3--:R-:W-:Y:S01]  /*1d90*/  LOP3.LUT R3, R0, 0x7, RZ, 0xc0, !PT ;  /* 0x0000000700037812 */ /* 0x008fe200078ec0ff */
[----:B------:R-:W-:Y:S01]  /*1da0*/  IMAD.SHL.U32 R11, R59, 0x80, RZ ;  /* 0x000000803b0b7824 */ /* 0x000fe200078e00ff */
[----:B------:R-:W-:Y:S01]  /*1db0*/  LOP3.LUT R0, R5, 0x1, RZ, 0xc0, !PT ;  /* 0x0000000105007812 */ /* 0x000fe200078ec0ff */
[----:B------:R-:W-:Y:S01]  /*1dc0*/  UISETP.GT.U32.AND UP0, UPT, UR39, 0x11, UPT ;  /* 0x000000112700788c */ /* 0x000fe2000bf04070 */
[----:B------:R-:W-:Y:S01]  /*1dd0*/  LOP3.LUT R4, R18, 0x60, RZ, 0xc0, !PT ;  /* 0x0000006012047812 */ /* 0x000fe200078ec0ff */
[----:B------:R-:W-:Y:S01]  /*1de0*/  ULDC UR7, c[0x0][0x284] ;  /* 0x0000a10000077ab9 */ /* 0x000fe20000000800 */
[----:B------:R-:W-:Y:S01]  /*1df0*/  UISETP.GE.U32.AND UP1, UPT, UR40, 0x12, UPT ;  /* 0x000000122800788c */ /* 0x000fe2000bf26070 */
[----:B------:R-:W-:Y:S01]  /*1e00*/  IMAD.SHL.U32 R10, R0, 0x40, RZ ;  /* 0x00000040000a7824 */ /* 0x000fe200078e00ff */
[----:B------:R-:W-:Y:S01]  /*1e10*/  SHF.R.U32.HI R6, RZ, 0x1, R4 ;  /* 0x00000001ff067819 */ /* 0x000fe20000011604 */
[----:B------:R-:W-:Y:S01]  /*1e20*/  UISETP.LT.U32.AND UP0, UPT, UR40, 0x12, UP0 ;  /* 0x000000122800788c */ /* 0x000fe20008701070 */
[----:B------:R-:W-:Y:S01]  /*1e30*/  LOP3.LUT R4, R18, 0x3, RZ, 0xc0, !PT ;  /* 0x0000000312047812 */ /* 0x000fe200078ec0ff */
[----:B------:R-:W-:Y:S01]  /*1e40*/  ULDC.64 UR8, c[0x0][0x5d0] ;  /* 0x0001740000087ab9 */ /* 0x000fe20000000a00 */
[--C-:B------:R-:W-:Y:S01]  /*1e50*/  IADD3 R5, RZ, -R6, -R3.reuse ;  /* 0x80000006ff057210 */ /* 0x100fe20007ffe803 */
[----:B------:R-:W-:Y:S01]  /*1e60*/  UIMAD.WIDE.U32 UR4, UR39, 0x38e38e39, URZ ;  /* 0x38e38e39270478a5 */ /* 0x000fe2000f8e003f */
[----:B------:R-:W-:Y:S01]  /*1e70*/  LOP3.LUT R3, R10, 0x40, R3, 0xe2, !PT ;  /* 0x000000400a037812 */ /* 0x000fe200078ee203 */
[----:B------:R-:W-:Y:S01]  /*1e80*/  USEL UR6, URZ, 0x1, !UP0 ;  /* 0x000000013f067887 */ /* 0x000fe2000c000000 */
[----:B------:R-:W-:Y:S01]  /*1e90*/  SHF.R.S32.HI R14, RZ, 0x1f, R61 ;  /* 0x0000001fff0e7819 */ /* 0x000fe2000001143d */
[----:B------:R-:W-:Y:S01]  /*1ea0*/  IMAD R0, R0, -0x40, R5 ;  /* 0xffffffc000007824 */ /* 0x000fe200078e0205 */
[----:B------:R-:W-:Y:S01]  /*1eb0*/  USHF.R.U32.HI UR4, URZ, 0x2, UR5 ;  /* 0x000000023f047899 */ /* 0x000fe20008011605 */
[----:B----4-:R-:W-:Y:S01]  /*1ec0*/  IMAD R10, R4, -0x2, R8 ;  /* 0xfffffffe040a7824 */ /* 0x010fe200078e0208 */
[----:B------:R-:W-:Y:S01]  /*1ed0*/  ISETP.GE.AND P0, PT, R7, R8, PT ;  /* 0x000000080700720c */ /* 0x000fe20003f06270 */
[----:B------:R-:W-:Y:S01]  /*1ee0*/  IMAD.SHL.U32 R8, R18, 0x2, RZ ;  /* 0x0000000212087824 */ /* 0x000fe200078e00ff */
[----:B------:R-:W-:Y:S01]  /*1ef0*/  ULOP3.LUT UR38, UR38, UR6, URZ, 0x3c, !UPT ;  /* 0x0000000626267292 */ /* 0x000fe2000f8e3c3f */
[----:B------:R-:W-:Y:S01]  /*1f00*/  IMAD R4, R14, UR8, RZ ;  /* 0x000000080e047c24 */ /* 0x000fe2000f8e02ff */
[----:B------:R-:W-:Y:S01]  /*1f10*/  ISETP.GE.OR P0, PT, R11, UR7, P0 ;  /* 0x000000070b007c0c */ /* 0x000fe20008706670 */
[----:B------:R-:W-:Y:S01]  /*1f20*/  IMAD.WIDE R12, R59, 0x80, RZ ;  /* 0x000000803b0c7825 */ /* 0x000fe200078e02ff */
[----:B------:R-:W-:Y:S01]  /*1f30*/  LOP3.LUT R8, R7, 0x6, R8, 0xf8, !PT ;  /* 0x0000000607087812 */ /* 0x000fe200078ef808 */
[----:B------:R-:W-:Y:S01]  /*1f40*/  UIMAD UR39, UR4, -0x12, UR39 ;  /* 0xffffffee042778a4 */ /* 0x000fe2000f8e0227 */
[----:B------:R-:W-:Y:S01]  /*1f50*/  IADD3 R60, -R11, UR7, R0 ;  /* 0x000000070b3c7c10 */ /* 0x000fe2000fffe100 */
[----:B------:R-:W-:Y:S01]  /*1f60*/  IMAD R15, R61, UR9, R4 ;  /* 0x000000093d0f7c24 */ /* 0x000fe2000f8e0204 */
[----:B------:R-:W-:Y:S01]  /*1f70*/  SHF.R.S32.HI R9, RZ, 0x1f, R8 ;  /* 0x0000001fff097819 */ /* 0x000fe20000011408 */
[----:B------:R-:W-:Y:S01]  /*1f80*/  @UP1 ULOP3.LUT UR38, UR38, 0x1, UR4, 0x78, !UPT ;  /* 0x0000000126261892 */ /* 0x000fe2000f8e7804 */
[----:B------:R-:W-:Y:S01]  /*1f90*/  LOP3.LUT R65, R12, R3, R6, 0xfe, !PT ;  /* 0x000000030c417212 */ /* 0x000fe200078efe06 */
[----:B------:R-:W-:-:S02]  /*1fa0*/  IMAD.IADD R64, R10, 0x1, -R7 ;  /* 0x000000010a407824 */ /* 0x000fc400078e0a07 */
[----:B------:R-:W-:-:S04]  /*1fb0*/  IMAD.WIDE.U32 R4, R61, UR8, R8 ;  /* 0x000000083d047c25 */ /* 0x000fc8000f8e0008 */
[----:B------:R-:W-:Y:S02]  /*1fc0*/  IMAD.IADD R5, R5, 0x1, R15 ;  /* 0x0000000105057824 */ /* 0x000fe400078e020f */
[----:B------:R-:W-:Y:S01]  /*1fd0*/  IMAD.MOV.U32 R59, RZ, RZ, -0x1 ;  /* 0xffffffffff3b7424 */ /* 0x000fe200078e00ff */
[----:B------:R-:W-:Y:S06]  /*1fe0*/  @P0 BRA `(.L_x_35) ;  /* 0x0000001c00140947 */ /* 0x000fec0003800000 */
[----:B------:R-:W0:Y:S01]  /*1ff0*/  LDC.64 R10, c[0x0][0x5c8] ;  /* 0x00017200ff0a7b82 */ /* 0x000e220000000a00 */
[----:B------:R-:W-:Y:S01]  /*2000*/  ULDC.64 UR4, c[0x0][0x5c0] ;  /* 0x0001700000047ab9 */ /* 0x000fe20000000a00 */
[----:B------:R-:W-:Y:S01]  /*2010*/  BSSY B0, `(.L_x_35) ;  /* 0x00001c2000007945 */ /* 0x000fe20003800000 */
[-C--:B0-----:R-:W-:Y:S02]  /*2020*/  IMAD R0, R13, R10.reuse, RZ ;  /* 0x0000000a0d007224 */ /* 0x081fe400078e02ff */
[----:B------:R-:W-:-:S04]  /*2030*/  IMAD.WIDE.U32 R4, R65, R10, R4 ;  /* 0x0000000a41047225 */ /* 0x000fc800078e0004 */
[----:B------:R-:W-:Y:S01]  /*2040*/  IMAD R3, R65, R11, R0 ;  /* 0x0000000b41037224 */ /* 0x000fe200078e0200 */
[----:B------:R-:W-:-:S03]  /*2050*/  IADD3 R6, P0, R4, UR4, RZ ;  /* 0x0000000404067c10 */ /* 0x000fc6000ff1e0ff */
[----:B------:R-:W-:Y:S01]  /*2060*/  IMAD.IADD R3, R5, 0x1, R3 ;  /* 0x0000000105037824 */ /* 0x000fe200078e0203 */
[----:B------:R-:W-:-:S04]  /*2070*/  LEA R4, P1, R10, R6, 0x3 ;  /* 0x000000060a047211 */ /* 0x000fc800078218ff */
[----:B------:R-:W-:Y:S02]  /*2080*/  IADD3.X R7, R3, UR5, RZ, P0, !PT ;  /* 0x0000000503077c10 */ /* 0x000fe400087fe4ff */
[----:B-----5:R-:W-:Y:S02]  /*2090*/  ISETP.NE.AND P0, PT, R56, RZ, PT ;  /* 0x000000ff3800720c */ /* 0x020fe40003f05270 */
[----:B------:R-:W-:-:S11]  /*20a0*/  LEA.HI.X R5, R10, R7, R11, 0x3, P1 ;  /* 0x000000070a057211 */ /* 0x000fd600008f1c0b */
[----:B------:R-:W-:Y:S05]  /*20b0*/  @!P0 BRA `(.L_x_36) ;  /* 0x00000014001c8947 */ /* 0x000fea0003800000 */
[----:B------:R-:W0:Y:S01]  /*20c0*/  LDC.64 R20, c[0x0][0x5b0] ;  /* 0x00016c00ff147b82 */ /* 0x000e220000000a00 */
[----:B------:R-:W-:Y:S01]  /*20d0*/  ULDC.64 UR4, c[0x0][0x5b8] ;  /* 0x00016e0000047ab9 */ /* 0x000fe20000000a00 */
[----:B------:R-:W-:Y:S01]  /*20e0*/  ISETP.GE.AND P1, PT, R64, 0x1, PT ;  /* 0x000000014000780c */ /* 0x000fe20003f26270 */
[----:B------:R-:W-:Y:S01]  /*20f0*/  IMAD R0, R14, UR4, RZ ;  /* 0x000000040e007c24 */ /* 0x000fe2000f8e02ff */
[----:B------:R-:W-:Y:S01]  /*2100*/  BSSY B1, `(.L_x_37) ;  /* 0x0000010000017945 */ /* 0x000fe20003800000 */
[C---:B------:R-:W-:Y:S01]  /*2110*/  IMAD.WIDE.U32 R14, R61.reuse, UR4, R8 ;  /* 0x000000043d0e7c25 */ /* 0x040fe2000f8e0008 */
[----:B------:R-:W-:Y:S02]  /*2120*/  ISETP.LT.OR P2, PT, R60, 0x1, !P1 ;  /* 0x000000013c00780c */ /* 0x000fe40004f41670 */
[----:B------:R-:W1:Y:S01]  /*2130*/  LDC.64 R62, c[0x0][0x5a8] ;  /* 0x00016a00ff3e7b82 */ /* 0x000e620000000a00 */
[----:B------:R-:W-:Y:S02]  /*2140*/  IMAD R11, R61, UR5, R0 ;  /* 0x000000053d0b7c24 */ /* 0x000fe4000f8e0200 */
[----:B------:R-:W-:-:S02]  /*2150*/  IMAD.MOV.U32 R10, RZ, RZ, R14 ;  /* 0x000000ffff0a7224 */ /* 0x000fc400078e000e */
[----:B------:R-:W-:Y:S02]  /*2160*/  IMAD.IADD R11, R15, 0x1, R11 ;  /* 0x000000010f0b7824 */ /* 0x000fe400078e020b */
[-C--:B0-----:R-:W-:Y:S01]  /*2170*/  IMAD R12, R13, R20.reuse, RZ ;  /* 0x000000140d0c7224 */ /* 0x081fe200078e02ff */
[----:B------:R-:W-:Y:S01]  /*2180*/  SHF.L.U64.HI R13, R20, 0x3, R21 ;  /* 0x00000003140d7819 */ /* 0x000fe20000010215 */
[----:B------:R-:W-:-:S04]  /*2190*/  IMAD.WIDE.U32 R8, R65, R20, R10 ;  /* 0x0000001441087225 */ /* 0x000fc800078e000a */
[----:B------:R-:W-:Y:S01]  /*21a0*/  IMAD R3, R65, R21, R12 ;  /* 0x0000001541037224 */ /* 0x000fe200078e020c */
[----:B-1----:R-:W-:Y:S01]  /*21b0*/  IADD3 R8, P0, R8, R62, RZ ;  /* 0x0000003e08087210 */ /* 0x002fe20007f1e0ff */
[----:B------:R-:W-:-:S03]  /*21c0*/  IMAD.SHL.U32 R12, R20, 0x8, RZ ;  /* 0x00000008140c7824 */ /* 0x000fc600078e00ff */
[----:B------:R-:W-:Y:S01]  /*21d0*/  IADD3.X R9, R63, R9, R3, P0, !PT ;  /* 0x000000093f097210 */ /* 0x000fe200007fe403 */
[----:B------:R-:W-:Y:S08]  /*21e0*/  @P2 BRA `(.L_x_38) ;  /* 0x0000000000042947 */ /* 0x000ff00003800000 */
[----:B--2---:R0:W5:Y:S02]  /*21f0*/  LDG.E.U8 R57, desc[UR36][R8.64] ;  /* 0x0000002408397981 */ /* 0x004164000c1e1100 */
.L_x_38:
[----:B------:R-:W-:Y:S05]  /*2200*/  BSYNC B1 ;  /* 0x0000000000017941 */ /* 0x000fea0003800000 */
.L_x_37:
[----:B-----5:R-:W-:Y:S01]  /*2210*/  LOP3.LUT R0, R57, 0xffff, RZ, 0xc0, !PT ;  /* 0x0000ffff39007812 */ /* 0x020fe200078ec0ff */
[----:B------:R-:W-:Y:S01]  /*2220*/  IMAD.WIDE.U32 R12, R65, R20, R12 ;  /* 0x00000014410c7225 */ /* 0x000fe200078e000c */
[----:B------:R-:W-:Y:S01]  /*2230*/  ISETP.GE.AND P0, PT, R64, 0x2, PT ;  /* 0x000000024000780c */ /* 0x000fe20003f06270 */
[----:B------:R-:W-:Y:S01]  /*2240*/  BSSY B1, `(.L_x_39) ;  /* 0x000000f000017945 */ /* 0x000fe20003800000 */
[----:B------:R-:W-:Y:S01]  /*2250*/  PRMT R15, R0, 0x8880, RZ ;  /* 0x00008880000f7816 */ /* 0x000fe200000000ff */
[----:B------:R-:W-:Y:S01]  /*2260*/  IMAD.IADD R0, R3, 0x1, R13 ;  /* 0x0000000103007824 */ /* 0x000fe200078e020d */
[----:B------:R-:W-:Y:S02]  /*2270*/  IADD3 R10, P3, P4, R14, R62, R12 ;  /* 0x0000003e0e0a7210 */ /* 0x000fe40007c7e00c */
[----:B------:R-:W-:Y:S01]  /*2280*/  ISETP.LT.OR P1, PT, R60, 0x9, !P1 ;  /* 0x000000093c00780c */ /* 0x000fe20004f21670 */
[----:B------:R-:W-:Y:S01]  /*2290*/  IMAD.MOV.U32 R3, RZ, RZ, R15 ;  /* 0x000000ffff037224 */ /* 0x000fe200078e000f */
[----:B------:R-:W-:-:S02]  /*22a0*/  IADD3.X R11, R11, R63, R0, P3, P4 ;  /* 0x0000003f0b0b7210 */ /* 0x000fc40001fe8400 */
[----:B------:R-:W-:Y:S01]  /*22b0*/  ISETP.LT.OR P3, PT, R60, 0x1, !P0 ;  /* 0x000000013c00780c */ /* 0x000fe20004761670 */
[----:B------:R-:W-:-:S04]  /*22c0*/  IMAD R0, R3, R56, RZ ;  /* 0x0000003803007224 */ /* 0x000fc800078e02ff */
[----:B------:R-:W-:-:S05]  /*22d0*/  @!P2 IMAD R3, R24, R23, R0 ;  /* 0x000000171803a224 */ /* 0x000fca00078e0200 */
[----:B------:R1:W-:Y:S03]  /*22e0*/  @!P2 STG.E.U8 desc[UR36][R6.64], R3 ;  /* 0x000000030600a986 */ /* 0x0003e6000c101124 */
[----:B------:R-:W-:Y:S05]  /*22f0*/  @P3 BRA `(.L_x_40) ;  /* 0x00000000000c3947 */ /* 0x000fea0003800000 */
[----:B--2---:R-:W1:Y:S02]  /*2300*/  LDG.E.U8 R57, desc[UR36][R8.64+0x1] ;  /* 0x0000012408397981 */ /* 0x004e64000c1e1100 */
[----:B-1----:R-:W-:-:S05]  /*2310*/  PRMT R3, R57, 0x8880, RZ ;  /* 0x0000888039037816 */ /* 0x002fca00000000ff */
[----:B------:R-:W-:-:S07]  /*2320*/  IMAD R0, R3, R56, RZ ;  /* 0x0000003803007224 */ /* 0x000fce00078e02ff */
.L_x_40:
[----:B------:R-:W-:Y:S05]  /*2330*/  BSYNC B1 ;  /* 0x0000000000017941 */ /* 0x000fea0003800000 */
.L_x_39:
[----:B------:R-:W-:Y:S01]  /*2340*/  @!P3 IMAD R25, R25, R23, R0 ;  /* 0x000000171919b224 */ /* 0x000fe200078e0200 */
[----:B------:R-:W-:Y:S04]  /*2350*/  BSSY B1, `(.L_x_41) ;  /* 0x0000006000017945 */ /* 0x000fe80003800000 */
[----:B------:R3:W-:Y:S01]  /*2360*/  @!P3 STG.E.U8 desc[UR36][R6.64+0x1], R25 ;  /* 0x000001190600b986 */ /* 0x0007e2000c101124 */
[----:B------:R-:W-:Y:S05]  /*2370*/  @P1 BRA `(.L_x_42) ;  /* 0x00000000000c1947 */ /* 0x000fea0003800000 */
[----:B--2---:R-:W1:Y:S02]  /*2380*/  LDG.E.U8 R57, desc[UR36][R10.64] ;  /* 0x000000240a397981 */ /* 0x004e64000c1e1100 */
[----:B-1----:R-:W-:-:S05]  /*2390*/  PRMT R3, R57, 0x8880, RZ ;  /* 0x0000888039037816 */ /* 0x002fca00000000ff */
[----:B------:R-:W-:-:S07]  /*23a0*/  IMAD R0, R3, R56, RZ ;  /* 0x0000003803007224 */ /* 0x000fce00078e02ff */
.L_x_42:
[----:B------:R-:W-:Y:S05]  /*23b0*/  BSYNC B1 ;  /* 0x0000000000017941 */ /* 0x000fea0003800000 */
.L_x_41:
[----:B------:R-:W-:Y:S01]  /*23c0*/  ISETP.LT.OR P0, PT, R60, 0x9, !P0 ;  /* 0x000000093c00780c */ /* 0x000fe20004701670 */
[----:B-1----:R-:W-:Y:S01]  /*23d0*/  @!P1 IMAD R3, R26, R23, R0 ;  /* 0x000000171a039224 */ /* 0x002fe200078e0200 */
[C---:B------:R-:W-:Y:S01]  /*23e0*/  ISETP.GE.AND P3, PT, R64.reuse, 0x9, PT ;  /* 0x000000094000780c */ /* 0x040fe20003f66270 */
[----:B------:R-:W-:Y:S01]  /*23f0*/  BSSY B1, `(.L_x_43) ;  /* 0x000000a000017945 */ /* 0x000fe20003800000 */
[----:B------:R-:W-:Y:S02]  /*2400*/  ISETP.GE.AND P2, PT, R64, 0xa, PT ;  /* 0x0000000a4000780c */ /* 0x000fe40003f46270 */
[----:B------:R1:W-:Y:S01]  /*2410*/  @!P1 STG.E.U8 desc[UR36][R4.64], R3 ;  /* 0x0000000304009986 */ /* 0x0003e2000c101124 */
[C---:B------:R-:W-:Y:S02]  /*2420*/  ISETP.LT.OR P4, PT, R60.reuse, 0x1, !P3 ;  /* 0x000000013c00780c */ /* 0x040fe40005f81670 */
[C---:B------:R-:W-:Y:S02]  /*2430*/  ISETP.LT.OR P1, PT, R60.reuse, 0x1, !P2 ;  /* 0x000000013c00780c */ /* 0x040fe40005721670 */
[----:B------:R-:W-:-:S02]  /*2440*/  ISETP.LT.OR P3, PT, R60, 0x9, !P3 ;  /* 0x000000093c00780c */ /* 0x000fc40005f61670 */
[----:B------:R-:W-:Y:S11]  /*2450*/  @P0 BRA `(.L_x_44) ;  /* 0x00000000000c0947 */ /* 0x000ff60003800000 */
[----:B--2---:R-:W1:Y:S02]  /*2460*/  LDG.E.U8 R57, desc[UR36][R10.64+0x1] ;  /* 0x000001240a397981 */ /* 0x004e64000c1e1100 */
[----:B-1----:R-:W-:-:S05]  /*2470*/  PRMT R3, R57, 0x8880, RZ ;  /* 0x0000888039037816 */ /* 0x002fca00000000ff */
[----:B------:R-:W-:-:S07]  /*2480*/  IMAD R0, R3, R56, RZ ;  /* 0x0000003803007224 */ /* 0x000fce00078e02ff */
.L_x_44:
[----:B------:R-:W-:Y:S05]  /*2490*/  BSYNC B1 ;  /* 0x0000000000017941 */ /* 0x000fea0003800000 */
.L_x_43:
[----:B------:R-:W-:Y:S01]  /*24a0*/  @!P0 IMAD R27, R27, R23, R0 ;  /* 0x000000171b1b8224 */ /* 0x000fe200078e0200 */
[----:B------:R-:W-:Y:S04]  /*24b0*/  BSSY B1, `(.L_x_45) ;  /* 0x0000006000017945 */ /* 0x000fe80003800000 */
[----:B------:R4:W-:Y:S01]  /*24c0*/  @!P0 STG.E.U8 desc[UR36][R4.64+0x1], R27 ;  /* 0x0000011b04008986 */ /* 0x0009e2000c101124 */
[----:B------:R-:W-:Y:S05]  /*24d0*/  @P4 BRA `(.L_x_46) ;  /* 0x00000000000c4947 */ /* 0x000fea0003800000 */
[----:B--2---:R-:W1:Y:S02]  /*24e0*/  LDG.E.U8 R57, desc[UR36][R8.64+0x8] ;  /* 0x0000082408397981 */ /* 0x004e64000c1e1100 */
[----:B-1----:R-:W-:-:S05]  /*24f0*/  PRMT R3, R57, 0x8880, RZ ;  /* 0x0000888039037816 */ /* 0x002fca00000000ff */
[----:B------:R-:W-:-:S07]  /*2500*/  IMAD R0, R3, R56, RZ ;  /* 0x0000003803007224 */ /* 0x000fce00078e02ff */
.L_x_46:
[----:B------:R-:W-:Y:S05]  /*2510*/  BSYNC B1 ;  /* 0x0000000000017941 */ /* 0x000fea0003800000 */
.L_x_45:
[----:B-1----:R-:W-:Y:S01]  /*2520*/  @!P4 IMAD R3, R28, R23, R0 ;  /* 0x000000171c03c224 */ /* 0x002fe200078e0200 */
[----:B------:R-:W-:Y:S04]  /*2530*/  BSSY B1, `(.L_x_47) ;  /* 0x0000006000017945 */ /* 0x000fe80003800000 */
[----:B------:R1:W-:Y:S01]  /*2540*/  @!P4 STG.E.U8 desc[UR36][R6.64+0x8], R3 ;  /* 0x000008030600c986 */ /* 0x0003e2000c101124 */
[----:B------:R-:W-:Y:S05]  /*2550*/  @P1 BRA `(.L_x_48) ;  /* 0x00000000000c1947 */ /* 0x000fea0003800000 */
[----:B--2---:R-:W1:Y:S02]  /*2560*/  LDG.E.U8 R57, desc[UR36][R8.64+0x9] ;  /* 0x0000092408397981 */ /* 0x004e64000c1e1100 */
[----:B-1----:R-:W-:-:S05]  /*2570*/  PRMT R3, R57, 0x8880, RZ ;  /* 0x0000888039037816 */ /* 0x002fca00000000ff */
[----:B------:R-:W-:-:S07]  /*2580*/  IMAD R0, R3, R56, RZ ;  /* 0x0000003803007224 */ /* 0x000fce00078e02ff */
.L_x_48:
[----:B------:R-:W-:Y:S05]  /*2590*/  BSYNC B1 ;  /* 0x0000000000017941 */ /* 0x000fea0003800000 */
.L_x_47:
[----:B------:R-:W-:Y:S01]  /*25a0*/  @!P1 IMAD R29, R29, R23, R0 ;  /* 0x000000171d1d9224 */ /* 0x000fe200078e0200 */
[----:B------:R-:W-:Y:S04]  /*25b0*/  BSSY B1, `(.L_x_49) ;  /* 0x0000006000017945 */ /* 0x000fe80003800000 */
[----:B------:R0:W-:Y:S01]  /*25c0*/  @!P1 STG.E.U8 desc[UR36][R6.64+0x9], R29 ;  /* 0x0000091d06009986 */ /* 0x0001e2000c101124 */
[----:B------:R-:W-:Y:S05]  /*25d0*/  @P3 BRA `(.L_x_50) ;  /* 0x00000000000c3947 */ /* 0x000fea0003800000 */
[----:B--2---:R-:W1:Y:S02]  /*25e0*/  LDG.E.U8 R57, desc[UR36][R10.64+0x8] ;  /* 0x000008240a397981 */ /* 0x004e64000c1e1100 */
[----:B-1----:R-:W-:-:S05]  /*25f0*/  PRMT R3, R57, 0x8880, RZ ;  /* 0x0000888039037816 */ /* 0x002fca00000000ff */
[----:B------:R-:W-:-:S07]  /*2600*/  IMAD R0, R3, R56, RZ ;  /* 0x0000003803007224 */ /* 0x000fce00078e02ff */
.L_x_50:
[----:B------:R-:W-:Y:S05]  /*2610*/  BSYNC B1 ;  /* 0x0000000000017941 */ /* 0x000fea0003800000 */
.L_x_49:
        /* <DEDUP_REMOVED lines=13> */
.L_x_52:
[----:B------:R-:W-:Y:S05]  /*26f0*/  BSYNC B1 ;  /* 0x0000000000017941 */ /* 0x000fea0003800000 */
.L_x_51:
[----:B------:R-:W-:Y:S01]  /*2700*/  @!P2 IMAD R31, R31, R23, R0 ;  /* 0x000000171f1fa224 */ /* 0x000fe200078e0200 */
[----:B------:R-:W-:Y:S04]  /*2710*/  BSSY B1, `(.L_x_53) ;  /* 0x0000006000017945 */ /* 0x000fe80003800000 */
[----:B------:R0:W-:Y:S01]  /*2720*/  @!P2 STG.E.U8 desc[UR36][R4.64+0x9], R31 ;  /* 0x0000091f0400a986 */ /* 0x0001e2000c101124 */
[----:B------:R-:W-:Y:S05]  /*2730*/  @P4 BRA `(.L_x_54) ;  /* 0x00000000000c4947 */ /* 0x000fea0003800000 */
[----:B--2---:R-:W1:Y:S02]  /*2740*/  LDG.E.U8 R57, desc[UR36][R8.64+0x10] ;  /* 0x0000102408397981 */ /* 0x004e64000c1e1100 */
[----:B-1----:R-:W-:-:S05]  /*2750*/  PRMT R3, R57, 0x8880, RZ ;  /* 0x0000888039037816 */ /* 0x002fca00000000ff */
[----:B------:R-:W-:-:S07]  /*2760*/  IMAD R0, R3, R56, RZ ;  /* 0x0000003803007224 */ /* 0x000fce00078e02ff */
.L_x_54:
[----:B------:R-:W-:Y:S05]  /*2770*/  BSYNC B1 ;  /* 0x0000000000017941 */ /* 0x000fea0003800000 */
.L_x_53:
[----:B-1----:R-:W-:Y:S01]  /*2780*/  @!P4 IMAD R3, R32, R23, R0 ;  /* 0x000000172003c224 */ /* 0x002fe200078e0200 */
[----:B------:R-:W-:Y:S04]  /*2790*/  BSSY B1, `(.L_x_55) ;  /* 0x0000006000017945 */ /* 0x000fe80003800000 */
[----:B------:R1:W-:Y:S01]  /*27a0*/  @!P4 STG.E.U8 desc[UR36][R6.64+0x10], R3 ;  /* 0x000010030600c986 */ /* 0x0003e2000c101124 */
[----:B------:R-:W-:Y:S05]  /*27b0*/  @P3 BRA `(.L_x_56) ;  /* 0x00000000000c3947 */ /* 0x000fea0003800000 */
[----:B--2---:R-:W1:Y:S02]  /*27c0*/  LDG.E.U8 R57, desc[UR36][R8.64+0x11] ;  /* 0x0000112408397981 */ /* 0x004e64000c1e1100 */
[----:B-1----:R-:W-:-:S05]  /*27d0*/  PRMT R3, R57, 0x8880, RZ ;  /* 0x0000888039037816 */ /* 0x002fca00000000ff */
[----:B------:R-:W-:-:S07]  /*27e0*/  IMAD R0, R3, R56, RZ ;  /* 0x0000003803007224 */ /* 0x000fce00078e02ff */
.L_x_56:
[----:B------:R-:W-:Y:S05]  /*27f0*/  BSYNC B1 ;  /* 0x0000000000017941 */ /* 0x000fea0003800000 */
.L_x_55:
[----:B------:R-:W-:Y:S01]  /*2800*/  @!P3 IMAD R33, R33, R23, R0 ;  /* 0x000000172121b224 */ /* 0x000fe200078e0200 */
[----:B------:R-:W-:Y:S04]  /*2810*/  BSSY B1, `(.L_x_57) ;  /* 0x0000006000017945 */ /* 0x000fe80003800000 */
[----:B------:R0:W-:Y:S01]  /*2820*/  @!P3 STG.E.U8 desc[UR36][R6.64+0x11], R33 ;  /* 0x000011210600b986 */ /* 0x0001e2000c101124 */
[----:B------:R-:W-:Y:S05]  /*2830*/  @P1 BRA `(.L_x_58) ;  /* 0x00000000000c1947 */ /* 0x000fea0003800000 */
[----:B--2---:R-:W1:Y:S02]  /*2840*/  LDG.E.U8 R57, desc[UR36][R10.64+0x10] ;  /* 0x000010240a397981 */ /* 0x004e64000c1e1100 */
[----:B-1----:R-:W-:-:S05]  /*2850*/  PRMT R3, R57, 0x8880, RZ ;  /* 0x0000888039037816 */ /* 0x002fca00000000ff */
[----:B------:R-:W-:-:S07]  /*2860*/  IMAD R0, R3, R56, RZ ;  /* 0x0000003803007224 */ /* 0x000fce00078e02ff */
.L_x_58:
[----:B------:R-:W-:Y:S05]  /*2870*/  BSYNC B1 ;  /* 0x0000000000017941 */ /* 0x000fea0003800000 */
.L_x_57:
        /* <DEDUP_REMOVED lines=13> */
.L_x_60:
[----:B------:R-:W-:Y:S05]  /*2950*/  BSYNC B1 ;  /* 0x0000000000017941 */ /* 0x000fea0003800000 */
.L_x_59:
[----:B------:R-:W-:Y:S01]  /*2960*/  @!P0 IMAD R35, R35, R23, R0 ;  /* 0x0000001723238224 */ /* 0x000fe200078e0200 */
[----:B------:R-:W-:Y:S04]  /*2970*/  BSSY B1, `(.L_x_61) ;  /* 0x0000006000017945 */ /* 0x000fe80003800000 */
[----:B------:R0:W-:Y:S01]  /*2980*/  @!P0 STG.E.U8 desc[UR36][R4.64+0x11], R35 ;  /* 0x0000112304008986 */ /* 0x0001e2000c101124 */
[----:B------:R-:W-:Y:S05]  /*2990*/  @P4 BRA `(.L_x_62) ;  /* 0x00000000000c4947 */ /* 0x000fea0003800000 */
[----:B--2---:R-:W1:Y:S02]  /*29a0*/  LDG.E.U8 R57, desc[UR36][R8.64+0x18] ;  /* 0x0000182408397981 */ /* 0x004e64000c1e1100 */
[----:B-1----:R-:W-:-:S05]  /*29b0*/  PRMT R3, R57, 0x8880, RZ ;  /* 0x0000888039037816 */ /* 0x002fca00000000ff */
[----:B------:R-:W-:-:S07]  /*29c0*/  IMAD R0, R3, R56, RZ ;  /* 0x0000003803007224 */ /* 0x000fce00078e02ff */
.L_x_62:
[----:B------:R-:W-:Y:S05]  /*29d0*/  BSYNC B1 ;  /* 0x0000000000017941 */ /* 0x000fea0003800000 */
.L_x_61:
[----:B-1----:R-:W-:Y:S01]  /*29e0*/  @!P4 IMAD R3, R36, R23, R0 ;  /* 0x000000172403c224 */ /* 0x002fe200078e0200 */
[----:B------:R-:W-:Y:S04]  /*29f0*/  BSSY B1, `(.L_x_63) ;  /* 0x0000006000017945 */ /* 0x000fe80003800000 */
[----:B------:R1:W-:Y:S01]  /*2a00*/  @!P4 STG.E.U8 desc[UR36][R6.64+0x18], R3 ;  /* 0x000018030600c986 */ /* 0x0003e2000c101124 */
[----:B------:R-:W-:Y:S05]  /*2a10*/  @P1 BRA `(.L_x_64) ;  /* 0x00000000000c1947 */ /* 0x000fea0003800000 */
[----:B--2---:R-:W1:Y:S02]  /*2a20*/  LDG.E.U8 R57, desc[UR36][R8.64+0x19] ;  /* 0x0000192408397981 */ /* 0x004e64000c1e1100 */
[----:B-1----:R-:W-:-:S05]  /*2a30*/  PRMT R3, R57, 0x8880, RZ ;  /* 0x0000888039037816 */ /* 0x002fca00000000ff */
[----:B------:R-:W-:-:S07]  /*2a40*/  IMAD R0, R3, R56, RZ ;  /* 0x0000003803007224 */ /* 0x000fce00078e02ff */
.L_x_64:
[----:B------:R-:W-:Y:S05]  /*2a50*/  BSYNC B1 ;  /* 0x0000000000017941 */ /* 0x000fea0003800000 */
.L_x_63:
[----:B------:R-:W-:Y:S01]  /*2a60*/  @!P1 IMAD R37, R37, R23, R0 ;  /* 0x0000001725259224 */ /* 0x000fe200078e0200 */
[----:B------:R-:W-:Y:S04]  /*2a70*/  BSSY B1, `(.L_x_65) ;  /* 0x0000006000017945 */ /* 0x000fe80003800000 */
[----:B------:R0:W-:Y:S01]  /*2a80*/  @!P1 STG.E.U8 desc[UR36][R6.64+0x19], R37 ;  /* 0x0000192506009986 */ /* 0x0001e2000c101124 */
[----:B------:R-:W-:Y:S05]  /*2a90*/  @P3 BRA `(.L_x_66) ;  /* 0x00000000000c3947 */ /* 0x000fea0003800000 */
[----:B--2---:R-:W1:Y:S02]  /*2aa0*/  LDG.E.U8 R57, desc[UR36][R10.64+0x18] ;  /* 0x000018240a397981 */ /* 0x004e64000c1e1100 */
[----:B-1----:R-:W-:-:S05]  /*2ab0*/  PRMT R3, R57, 0x8880, RZ ;  /* 0x0000888039037816 */ /* 0x002fca00000000ff */
[----:B------:R-:W-:-:S07]  /*2ac0*/  IMAD R0, R3, R56, RZ ;  /* 0x0000003803007224 */ /* 0x000fce00078e02ff */
.L_x_66:
[----:B------:R-:W-:Y:S05]  /*2ad0*/  BSYNC B1 ;  /* 0x0000000000017941 */ /* 0x000fea0003800000 */
.L_x_65:
        /* <DEDUP_REMOVED lines=13> */
.L_x_68:
[----:B------:R-:W-:Y:S05]  /*2bb0*/  BSYNC B1 ;  /* 0x0000000000017941 */ /* 0x000fea0003800000 */
.L_x_67:
[----:B------:R-:W-:Y:S01]  /*2bc0*/  @!P2 IMAD R39, R39, R23, R0 ;  /* 0x000000172727a224 */ /* 0x000fe200078e0200 */
[----:B------:R-:W-:Y:S04]  /*2bd0*/  BSSY B1, `(.L_x_69) ;  /* 0x0000006000017945 */ /* 0x000fe80003800000 */
[----:B------:R0:W-:Y:S01]  /*2be0*/  @!P2 STG.E.U8 desc[UR36][R4.64+0x19], R39 ;  /* 0x000019270400a986 */ /* 0x0001e2000c101124 */
[----:B------:R-:W-:Y:S05]  /*2bf0*/  @P4 BRA `(.L_x_70) ;  /* 0x00000000000c4947 */ /* 0x000fea0003800000 */
[----:B--2---:R-:W1:Y:S02]  /*2c00*/  LDG.E.U8 R57, desc[UR36][R8.64+0x20] ;  /* 0x0000202408397981 */ /* 0x004e64000c1e1100 */
[----:B-1----:R-:W-:-:S05]  /*2c10*/  PRMT R3, R57, 0x8880, RZ ;  /* 0x0000888039037816 */ /* 0x002fca00000000ff */
[----:B------:R-:W-:-:S07]  /*2c20*/  IMAD R0, R3, R56, RZ ;  /* 0x0000003803007224 */ /* 0x000fce00078e02ff */
.L_x_70:
[----:B------:R-:W-:Y:S05]  /*2c30*/  BSYNC B1 ;  /* 0x0000000000017941 */ /* 0x000fea0003800000 */
.L_x_69:
[----:B-1----:R-:W-:Y:S01]  /*2c40*/  @!P4 IMAD R3, R40, R23, R0 ;  /* 0x000000172803c224 */ /* 0x002fe200078e0200 */
[----:B------:R-:W-:Y:S04]  /*2c50*/  BSSY B1, `(.L_x_71) ;  /* 0x0000006000017945 */ /* 0x000fe80003800000 */
[----:B------:R1:W-:Y:S01]  /*2c60*/  @!P4 STG.E.U8 desc[UR36][R6.64+0x20], R3 ;  /* 0x000020030600c986 */ /* 0x0003e2000c101124 */
[----:B------:R-:W-:Y:S05]  /*2c70*/  @P3 BRA `(.L_x_72) ;  /* 0x00000000000c3947 */ /* 0x000fea0003800000 */
[----:B--2---:R-:W1:Y:S02]  /*2c80*/  LDG.E.U8 R57, desc[UR36][R8.64+0x21] ;  /* 0x0000212408397981 */ /* 0x004e64000c1e1100 */
[----:B-1----:R-:W-:-:S05]  /*2c90*/  PRMT R3, R57, 0x8880, RZ ;  /* 0x0000888039037816 */ /* 0x002fca00000000ff */
[----:B------:R-:W-:-:S07]  /*2ca0*/  IMAD R0, R3, R56, RZ ;  /* 0x0000003803007224 */ /* 0x000fce00078e02ff */
.L_x_72:
[----:B------:R-:W-:Y:S05]  /*2cb0*/  BSYNC B1 ;  /* 0x0000000000017941 */ /* 0x000fea0003800000 */
.L_x_71:
[----:B------:R-:W-:Y:S01]  /*2cc0*/  @!P3 IMAD R41, R41, R23, R0 ;  /* 0x000000172929b224 */ /* 0x000fe200078e0200 */
[----:B------:R-:W-:Y:S04]  /*2cd0*/  BSSY B1, `(.L_x_73) ;  /* 0x0000006000017945 */ /* 0x000fe80003800000 */
[----:B------:R0:W-:Y:S01]  /*2ce0*/  @!P3 STG.E.U8 desc[UR36][R6.64+0x21], R41 ;  /* 0x000021290600b986 */ /* 0x0001e2000c101124 */
[----:B------:R-:W-:Y:S05]  /*2cf0*/  @P1 BRA `(.L_x_74) ;  /* 0x00000000000c1947 */ /* 0x000fea0003800000 */
[----:B--2---:R-:W1:Y:S02]  /*2d00*/  LDG.E.U8 R57, desc[UR36][R10.64+0x20] ;  /* 0x000020240a397981 */ /* 0x004e64000c1e1100 */
[----:B-1----:R-:W-:-:S05]  /*2d10*/  PRMT R3, R57, 0x8880, RZ ;  /* 0x0000888039037816 */ /* 0x002fca00000000ff */
[----:B------:R-:W-:-:S07]  /*2d20*/  IMAD R0, R3, R56, RZ ;  /* 0x0000003803007224 */ /* 0x000fce00078e02ff */
.L_x_74:
[----:B------:R-:W-:Y:S05]  /*2d30*/  BSYNC B1 ;  /* 0x0000000000017941 */ /* 0x000fea0003800000 */
.L_x_73:
        /* <DEDUP_REMOVED lines=13> */
.L_x_76:
[----:B------:R-:W-:Y:S05]  /*2e10*/  BSYNC B1 ;  /* 0x0000000000017941 */ /* 0x000fea0003800000 */
.L_x_75:
[----:B------:R-:W-:Y:S01]  /*2e20*/  @!P0 IMAD R43, R43, R23, R0 ;  /* 0x000000172b2b8224 */ /* 0x000fe200078e0200 */
[----:B------:R-:W-:Y:S04]  /*2e30*/  BSSY B1, `(.L_x_77) ;  /* 0x0000006000017945 */ /* 0x000fe80003800000 */
[----:B------:R0:W-:Y:S01]  /*2e40*/  @!P0 STG.E.U8 desc[UR36][R4.64+0x21], R43 ;  /* 0x0000212b04008986 */ /* 0x0001e2000c101124 */
[----:B------:R-:W-:Y:S05]  /*2e50*/  @P4 BRA `(.L_x_78) ;  /* 0x00000000000c4947 */ /* 0x000fea0003800000 */
[----:B--2---:R-:W1:Y:S02]  /*2e60*/  LDG.E.U8 R57, desc[UR36][R8.64+0x28] ;  /* 0x0000282408397981 */ /* 0x004e64000c1e1100 */
[----:B-1----:R-:W-:-:S05]  /*2e70*/  PRMT R3, R57, 0x8880, RZ ;  /* 0x0000888039037816 */ /* 0x002fca00000000ff */
[----:B------:R-:W-:-:S07]  /*2e80*/  IMAD R0, R3, R56, RZ ;  /* 0x0000003803007224 */ /* 0x000fce00078e02ff */
.L_x_78:
[----:B------:R-:W-:Y:S05]  /*2e90*/  BSYNC B1 ;  /* 0x0000000000017941 */ /* 0x000fea0003800000 */
.L_x_77:
[----:B-1----:R-:W-:Y:S01]  /*2ea0*/  @!P4 IMAD R3, R44, R23, R0 ;  /* 0x000000172c03c224 */ /* 0x002fe200078e0200 */
[----:B------:R-:W-:Y:S04]  /*2eb0*/  BSSY B1, `(.L_x_79) ;  /* 0x0000006000017945 */ /* 0x000fe80003800000 */
[----:B------:R1:W-:Y:S01]  /*2ec0*/  @!P4 STG.E.U8 desc[UR36][R6.64+0x28], R3 ;  /* 0x000028030600c986 */ /* 0x0003e2000c101124 */
[----:B------:R-:W-:Y:S05]  /*2ed0*/  @P1 BRA `(.L_x_80) ;  /* 0x00000000000c1947 */ /* 0x000fea0003800000 */
[----:B--2---:R-:W1:Y:S02]  /*2ee0*/  LDG.E.U8 R57, desc[UR36][R8.64+0x29] ;  /* 0x0000292408397981 */ /* 0x004e64000c1e1100 */
[----:B-1----:R-:W-:-:S05]  /*2ef0*/  PRMT R3, R57, 0x8880, RZ ;  /* 0x0000888039037816 */ /* 0x002fca00000000ff */
[----:B------:R-:W-:-:S07]  /*2f00*/  IMAD R0, R3, R56, RZ ;  /* 0x0000003803007224 */ /* 0x000fce00078e02ff */
.L_x_80:
[----:B------:R-:W-:Y:S05]  /*2f10*/  BSYNC B1 ;  /* 0x0000000000017941 */ /* 0x000fea0003800000 */
.L_x_79:
[----:B------:R-:W-:Y:S01]  /*2f20*/  @!P1 IMAD R45, R45, R23, R0 ;  /* 0x000000172d2d9224 */ /* 0x000fe200078e0200 */
[----:B------:R-:W-:Y:S04]  /*2f30*/  BSSY B1, `(.L_x_81) ;  /* 0x0000006000017945 */ /* 0x000fe80003800000 */
[----:B------:R0:W-:Y:S01]  /*2f40*/  @!P1 STG.E.U8 desc[UR36][R6.64+0x29], R45 ;  /* 0x0000292d06009986 */ /* 0x0001e2000c101124 */
[----:B------:R-:W-:Y:S05]  /*2f50*/  @P3 BRA `(.L_x_82) ;  /* 0x00000000000c3947 */ /* 0x000fea0003800000 */
[----:B--2---:R-:W1:Y:S02]  /*2f60*/  LDG.E.U8 R57, desc[UR36][R10.64+0x28] ;  /* 0x000028240a397981 */ /* 0x004e64000c1e1100 */
[----:B-1----:R-:W-:-:S05]  /*2f70*/  PRMT R3, R57, 0x8880, RZ ;  /* 0x0000888039037816 */ /* 0x002fca00000000ff */
[----:B------:R-:W-:-:S07]  /*2f80*/  IMAD R0, R3, R56, RZ ;  /* 0x0000003803007224 */ /* 0x000fce00078e02ff */
.L_x_82:
[----:B------:R-:W-:Y:S05]  /*2f90*/  BSYNC B1 ;  /* 0x0000000000017941 */ /* 0x000fea0003800000 */
.L_x_81:
        /* <DEDUP_REMOVED lines=13> */
.L_x_84:
[----:B------:R-:W-:Y:S05]  /*3070*/  BSYNC B1 ;  /* 0x0000000000017941 */ /* 0x000fea0003800000 */
.L_x_83:
[----:B------:R-:W-:Y:S01]  /*3080*/  @!P2 IMAD R47, R47, R23, R0 ;  /* 0x000000172f2fa224 */ /* 0x000fe200078e0200 */
[----:B------:R-:W-:Y:S04]  /*3090*/  BSSY B1, `(.L_x_85) ;  /* 0x0000006000017945 */ /* 0x000fe80003800000 */
[----:B------:R0:W-:Y:S01]  /*30a0*/  @!P2 STG.E.U8 desc[UR36][R4.64+0x29], R47 ;  /* 0x0000292f0400a986 */ /* 0x0001e2000c101124 */
[----:B------:R-:W-:Y:S05]  /*30b0*/  @P4 BRA `(.L_x_86) ;  /* 0x00000000000c4947 */ /* 0x000fea0003800000 */
[----:B--2---:R-:W1:Y:S02]  /*30c0*/  LDG.E.U8 R57, desc[UR36][R8.64+0x30] ;  /* 0x0000302408397981 */ /* 0x004e64000c1e1100 */
[----:B-1----:R-:W-:-:S05]  /*30d0*/  PRMT R3, R57, 0x8880, RZ ;  /* 0x0000888039037816 */ /* 0x002fca00000000ff */
[----:B------:R-:W-:-:S07]  /*30e0*/  IMAD R0, R3, R56, RZ ;  /* 0x0000003803007224 */ /* 0x000fce00078e02ff */
.L_x_86:
[----:B------:R-:W-:Y:S05]  /*30f0*/  BSYNC B1 ;  /* 0x0000000000017941 */ /* 0x000fea0003800000 */
.L_x_85:
[----:B-1----:R-:W-:Y:S01]  /*3100*/  @!P4 IMAD R3, R48, R23, R0 ;  /* 0x000000173003c224 */ /* 0x002fe200078e0200 */
[----:B------:R-:W-:Y:S04]  /*3110*/  BSSY B1, `(.L_x_87) ;  /* 0x0000006000017945 */ /* 0x000fe80003800000 */
[----:B------:R1:W-:Y:S01]  /*3120*/  @!P4 STG.E.U8 desc[UR36][R6.64+0x30], R3 ;  /* 0x000030030600c986 */ /* 0x0003e2000c101124 */
[----:B------:R-:W-:Y:S05]  /*3130*/  @P3 BRA `(.L_x_88) ;  /* 0x00000000000c3947 */ /* 0x000fea0003800000 */
[----:B--2---:R-:W1:Y:S02]  /*3140*/  LDG.E.U8 R57, desc[UR36][R8.64+0x31] ;  /* 0x0000312408397981 */ /* 0x004e64000c1e1100 */
[----:B-1----:R-:W-:-:S05]  /*3150*/  PRMT R3, R57, 0x8880, RZ ;  /* 0x0000888039037816 */ /* 0x002fca00000000ff */
[----:B------:R-:W-:-:S07]  /*3160*/  IMAD R0, R3, R56, RZ ;  /* 0x0000003803007224 */ /* 0x000fce00078e02ff */
.L_x_88:
[----:B------:R-:W-:Y:S05]  /*3170*/  BSYNC B1 ;  /* 0x0000000000017941 */ /* 0x000fea0003800000 */
.L_x_87:
[----:B------:R-:W-:Y:S01]  /*3180*/  @!P3 IMAD R49, R49, R23, R0 ;  /* 0x000000173131b224 */ /* 0x000fe200078e0200 */
[----:B------:R-:W-:Y:S04]  /*3190*/  BSSY B1, `(.L_x_89) ;  /* 0x0000006000017945 */ /* 0x000fe80003800000 */
[----:B------:R0:W-:Y:S01]  /*31a0*/  @!P3 STG.E.U8 desc[UR36][R6.64+0x31], R49 ;  /* 0x000031310600b986 */ /* 0x0001e2000c101124 */
[----:B------:R-:W-:Y:S05]  /*31b0*/  @P1 BRA `(.L_x_90) ;  /* 0x00000000000c1947 */ /* 0x000fea0003800000 */
[----:B--2---:R-:W1:Y:S02]  /*31c0*/  LDG.E.U8 R57, desc[UR36][R10.64+0x30] ;  /* 0x000030240a397981 */ /* 0x004e64000c1e1100 */
[----:B-1----:R-:W-:-:S05]  /*31d0*/  PRMT R3, R57, 0x8880, RZ ;  /* 0x0000888039037816 */ /* 0x002fca00000000ff */
[----:B------:R-:W-:-:S07]  /*31e0*/  IMAD R0, R3, R56, RZ ;  /* 0x0000003803007224 */ /* 0x000fce00078e02ff */
.L_x_90:
[----:B------:R-:W-:Y:S05]  /*31f0*/  BSYNC B1 ;  /* 0x0000000000017941 */ /* 0x000fea0003800000 */
.L_x_89:
        /* <DEDUP_REMOVED lines=13> */
.L_x_92:
[----:B------:R-:W-:Y:S05]  /*32d0*/  BSYNC B1 ;  /* 0x0000000000017941 */ /* 0x000fea0003800000 */
.L_x_91:
[----:B------:R-:W-:Y:S01]  /*32e0*/  @!P0 IMAD R51, R51, R23, R0 ;  /* 0x0000001733338224 */ /* 0x000fe200078e0200 */
[----:B------:R-:W-:Y:S04]  /*32f0*/  BSSY B1, `(.L_x_93) ;  /* 0x0000006000017945 */ /* 0x000fe80003800000 */
[----:B------:R0:W-:Y:S01]  /*3300*/  @!P0 STG.E.U8 desc[UR36][R4.64+0x31], R51 ;  /* 0x0000313304008986 */ /* 0x0001e2000c101124 */
[----:B------:R-:W-:Y:S05]  /*3310*/  @P4 BRA `(.L_x_94) ;  /* 0x00000000000c4947 */ /* 0x000fea0003800000 */
[----:B--2---:R-:W1:Y:S02]  /*3320*/  LDG.E.U8 R57, desc[UR36][R8.64+0x38] ;  /* 0x0000382408397981 */ /* 0x004e64000c1e1100 */
[----:B-1----:R-:W-:-:S05]  /*3330*/  PRMT R3, R57, 0x8880, RZ ;  /* 0x0000888039037816 */ /* 0x002fca00000000ff */
[----:B------:R-:W-:-:S07]  /*3340*/  IMAD R0, R3, R56, RZ ;  /* 0x0000003803007224 */ /* 0x000fce00078e02ff */
.L_x_94:
[----:B------:R-:W-:Y:S05]  /*3350*/  BSYNC B1 ;  /* 0x0000000000017941 */ /* 0x000fea0003800000 */
.L_x_93:
[----:B-1----:R-:W-:Y:S01]  /*3360*/  @!P4 IMAD R3, R52, R23, R0 ;  /* 0x000000173403c224 */ /* 0x002fe200078e0200 */
[----:B------:R-:W-:Y:S04]  /*3370*/  BSSY B1, `(.L_x_95) ;  /* 0x0000006000017945 */ /* 0x000fe80003800000 */
[----:B------:R1:W-:Y:S01]  /*3380*/  @!P4 STG.E.U8 desc[UR36][R6.64+0x38], R3 ;  /* 0x000038030600c986 */ /* 0x0003e2000c101124 */
[----:B------:R-:W-:Y:S05]  /*3390*/  @P1 BRA `(.L_x_96) ;  /* 0x00000000000c1947 */ /* 0x000fea0003800000 */
[----:B--2---:R-:W1:Y:S02]  /*33a0*/  LDG.E.U8 R57, desc[UR36][R8.64+0x39] ;  /* 0x0000392408397981 */ /* 0x004e64000c1e1100 */
[----:B-1----:R-:W-:-:S05]  /*33b0*/  PRMT R3, R57, 0x8880, RZ ;  /* 0x0000888039037816 */ /* 0x002fca00000000ff */
[----:B------:R-:W-:-:S07]  /*33c0*/  IMAD R0, R3, R56, RZ ;  /* 0x0000003803007224 */ /* 0x000fce00078e02ff */
.L_x_96:
[----:B------:R-:W-:Y:S05]  /*33d0*/  BSYNC B1 ;  /* 0x0000000000017941 */ /* 0x000fea0003800000 */
.L_x_95:
[----:B------:R-:W-:Y:S01]  /*33e0*/  @!P1 IMAD R53, R53, R23, R0 ;  /* 0x0000001735359224 */ /* 0x000fe200078e0200 */
[----:B------:R-:W-:Y:S04]  /*33f0*/  BSSY B1, `(.L_x_97) ;  /* 0x0000006000017945 */ /* 0x000fe80003800000 */
[----:B------:R0:W-:Y:S01]  /*3400*/  @!P1 STG.E.U8 desc[UR36][R6.64+0x39], R53 ;  /* 0x0000393506009986 */ /* 0x0001e2000c101124 */
[----:B------:R-:W-:Y:S05]  /*3410*/  @P3 BRA `(.L_x_98) ;  /* 0x00000000000c3947 */ /* 0x000fea0003800000 */
[----:B--2---:R-:W1:Y:S02]  /*3420*/  LDG.E.U8 R57, desc[UR36][R10.64+0x38] ;  /* 0x000038240a397981 */ /* 0x004e64000c1e1100 */
[----:B-1----:R-:W-:-:S05]  /*3430*/  PRMT R3, R57, 0x8880, RZ ;  /* 0x0000888039037816 */ /* 0x002fca00000000ff */
[----:B------:R-:W-:-:S07]  /*3440*/  IMAD R0, R3, R56, RZ ;  /* 0x0000003803007224 */ /* 0x000fce00078e02ff */
.L_x_98:
[----:B------:R-:W-:Y:S05]  /*3450*/  BSYNC B1 ;  /* 0x0000000000017941 */ /* 0x000fea0003800000 */
.L_x_97:
[----:B-1----:R-:W-:Y:S01]  /*3460*/  @!P3 IMAD R3, R54, R23, R0 ;  /* 0x000000173603b224 */ /* 0x002fe200078e0200 */
[----:B------:R-:W-:Y:S01]  /*3470*/  ISETP.LT.OR P2, PT, R60, 0x9, !P2 ;  /* 0x000000093c00780c */ /* 0x000fe20005741670 */
[----:B------:R-:W-:Y:S03]  /*3480*/  BSSY B1, `(.L_x_99) ;  /* 0x0000006000017945 */ /* 0x000fe60003800000 */
[----:B------:R1:W-:Y:S09]  /*3490*/  @!P3 STG.E.U8 desc[UR36][R4.64+0x38], R3 ;  /* 0x000038030400b986 */ /* 0x0003f2000c101124 */
[----:B------:R-:W-:Y:S05]  /*34a0*/  @P2 BRA `(.L_x_100) ;  /* 0x00000000000c2947 */ /* 0x000fea0003800000 */
[----:B--2---:R-:W1:Y:S02]  /*34b0*/  LDG.E.U8 R57, desc[UR36][R10.64+0x39] ;  /* 0x000039240a397981 */ /* 0x004e64000c1e1100 */
[----:B-1----:R-:W-:-:S05]  /*34c0*/  PRMT R3, R57, 0x8880, RZ ;  /* 0x0000888039037816 */ /* 0x002fca00000000ff */
[----:B------:R-:W-:-:S07]  /*34d0*/  IMAD R0, R3, R56, RZ ;  /* 0x0000003803007224 */ /* 0x000fce00078e02ff */
.L_x_100:
[----:B------:R-:W-:Y:S05]  /*34e0*/  BSYNC B1 ;  /* 0x0000000000017941 */ /* 0x000fea0003800000 */
.L_x_99:
[----:B------:R-:W-:Y:S01]  /*34f0*/  IMAD R55, R55, R23, R0 ;  /* 0x0000001737377224 */ /* 0x000fe200078e0200 */
[----:B------:R-:W-:Y:S06]  /*3500*/  @P2 BRA `(.L_x_101) ;  /* 0x0000000400c82947 */ /* 0x000fec0003800000 */
[----:B------:R0:W-:Y:S01]  /*3510*/  STG.E.U8 desc[UR36][R4.64+0x39], R55 ;  /* 0x0000393704007986 */ /* 0x0001e2000c101124 */
[----:B------:R-:W-:Y:S05]  /*3520*/  BRA `(.L_x_101) ;  /* 0x0000000400c07947 */ /* 0x000fea0003800000 */
.L_x_36:
[C---:B------:R-:W-:Y:S02]  /*3530*/  ISETP.GE.AND P0, PT, R64.reuse, 0x2, PT ;  /* 0x000000024000780c */ /* 0x040fe40003f06270 */
[----:B------:R-:W-:Y:S02]  /*3540*/  ISETP.GE.AND P2, PT, R64, 0x1, PT ;  /* 0x000000014000780c */ /* 0x000fe40003f46270 */
[C---:B------:R-:W-:Y:S02]  /*3550*/  ISETP.LT.OR P3, PT, R60.reuse, 0x1, !P0 ;  /* 0x000000013c00780c */ /* 0x040fe40004761670 */
[C---:B------:R-:W-:Y:S02]  /*3560*/  ISETP.LT.OR P1, PT, R60.reuse, 0x1, !P2 ;  /* 0x000000013c00780c */ /* 0x040fe40005721670 */
[C---:B------:R-:W-:Y:S02]  /*3570*/  ISETP.LT.OR P2, PT, R60.reuse, 0x9, !P2 ;  /* 0x000000093c00780c */ /* 0x040fe40005741670 */
[----:B------:R-:W-:-:S07]  /*3580*/  ISETP.LT.OR P0, PT, R60, 0x9, !P0 ;  /* 0x000000093c00780c */ /* 0x000fce0004701670 */
[-C--:B------:R-:W-:Y:S02]  /*3590*/  @!P3 IMAD R25, R25, R23.reuse, RZ ;  /* 0x000000171919b224 */ /* 0x080fe400078e02ff */
[-C--:B------:R-:W-:Y:S02]  /*35a0*/  @!P1 IMAD R3, R24, R23.reuse, RZ ;  /* 0x0000001718039224 */ /* 0x080fe400078e02ff */
[-C--:B------:R-:W-:Y:S01]  /*35b0*/  @!P2 IMAD R9, R26, R23.reuse, RZ ;  /* 0x000000171a09a224 */ /* 0x080fe200078e02ff */
[----:B------:R-:W-:Y:S01]  /*35c0*/  @!P3 STG.E.U8 desc[UR36][R6.64+0x1], R25 ;  /* 0x000001190600b986 */ /* 0x000fe2000c101124 */
[C---:B------:R-:W-:Y:S01]  /*35d0*/  ISETP.GE.AND P3, PT, R64.reuse, 0x9, PT ;  /* 0x000000094000780c */ /* 0x040fe20003f66270 */
[----:B------:R-:W-:Y:S02]  /*35e0*/  @!P0 IMAD R27, R27, R23, RZ ;  /* 0x000000171b1b8224 */ /* 0x000fe400078e02ff */
[----:B------:R0:W-:Y:S01]  /*35f0*/  @!P1 STG.E.U8 desc[UR36][R6.64], R3 ;  /* 0x0000000306009986 */ /* 0x0001e2000c101124 */
[----:B------:R-:W-:-:S03]  /*3600*/  ISETP.GE.AND P1, PT, R64, 0xa, PT ;  /* 0x0000000a4000780c */ /* 0x000fc60003f26270 */
[----:B------:R1:W-:Y:S01]  /*3610*/  @!P2 STG.E.U8 desc[UR36][R4.64], R9 ;  /* 0x000000090400a986 */ /* 0x0003e2000c101124 */
[C---:B------:R-:W-:Y:S02]  /*3620*/  ISETP.LT.OR P2, PT, R60.reuse, 0x1, !P3 ;  /* 0x000000013c00780c */ /* 0x040fe40005f41670 */
[C---:B------:R-:W-:Y:S01]  /*3630*/  ISETP.LT.OR P4, PT, R60.reuse, 0x1, !P1 ;  /* 0x000000013c00780c */ /* 0x040fe20004f81670 */
[----:B------:R-:W-:Y:S01]  /*3640*/  @!P0 STG.E.U8 desc[UR36][R4.64+0x1], R27 ;  /* 0x0000011b04008986 */ /* 0x000fe2000c101124 */
[----:B------:R-:W-:Y:S02]  /*3650*/  ISETP.LT.OR P3, PT, R60, 0x9, !P3 ;  /* 0x000000093c00780c */ /* 0x000fe40005f61670 */
[----:B------:R-:W-:Y:S02]  /*3660*/  ISETP.GE.AND P0, PT, R64, 0x12, PT ;  /* 0x000000124000780c */ /* 0x000fe40003f06270 */
[----:B------:R-:W-:-:S05]  /*3670*/  ISETP.LT.OR P1, PT, R60, 0x9, !P1 ;  /* 0x000000093c00780c */ /* 0x000fca0004f21670 */
[-C--:B------:R-:W-:Y:S02]  /*3680*/  @!P2 IMAD R11, R28, R23.reuse, RZ ;  /* 0x000000171c0ba224 */ /* 0x080fe400078e02ff */
[-C--:B------:R-:W-:Y:S02]  /*3690*/  @!P4 IMAD R29, R29, R23.reuse, RZ ;  /* 0x000000171d1dc224 */ /* 0x080fe400078e02ff */
[-C--:B0-----:R-:W-:Y:S01]  /*36a0*/  @!P3 IMAD R3, R30, R23.reuse, RZ ;  /* 0x000000171e03b224 */ /* 0x081fe200078e02ff */
[----:B------:R0:W-:Y:S01]  /*36b0*/  @!P2 STG.E.U8 desc[UR36][R6.64+0x8], R11 ;  /* 0x0000080b0600a986 */ /* 0x0001e2000c101124 */
[----:B------:R-:W-:Y:S02]  /*36c0*/  ISETP.GE.AND P2, PT, R64, 0x11, PT ;  /* 0x000000114000780c */ /* 0x000fe40003f46270 */
[----:B------:R-:W-:Y:S01]  /*36d0*/  @!P1 IMAD R31, R31, R23, RZ ;  /* 0x000000171f1f9224 */ /* 0x000fe200078e02ff */
[----:B------:R-:W-:Y:S01]  /*36e0*/  @!P4 STG.E.U8 desc[UR36][R6.64+0x9], R29 ;  /* 0x0000091d0600c986 */ /* 0x000fe2000c101124 */
[----:B------:R-:W-:-:S02]  /*36f0*/  ISETP.LT.OR P4, PT, R60, 0x1, !P0 ;  /* 0x000000013c00780c */ /* 0x000fc40004781670 */
[C---:B------:R-:W-:Y:S01]  /*3700*/  ISETP.LT.OR P0, PT, R60.reuse, 0x9, !P0 ;  /* 0x000000093c00780c */ /* 0x040fe20004701670 */
[----:B------:R3:W-:Y:S01]  /*3710*/  @!P3 STG.E.U8 desc[UR36][R4.64+0x8], R3 ;  /* 0x000008030400b986 */ /* 0x0007e2000c101124 */
[C---:B------:R-:W-:Y:S02]  /*3720*/  ISETP.LT.OR P3, PT, R60.reuse, 0x1, !P2 ;  /* 0x000000013c00780c */ /* 0x040fe40005761670 */
[----:B------:R-:W-:Y:S01]  /*3730*/  ISETP.LT.OR P2, PT, R60, 0x9, !P2 ;  /* 0x000000093c00780c */ /* 0x000fe20005741670 */
[----:B------:R-:W-:Y:S01]  /*3740*/  @!P1 STG.E.U8 desc[UR36][R4.64+0x9], R31 ;  /* 0x0000091f04009986 */ /* 0x000fe2000c101124 */
[----:B------:R-:W-:-:S05]  /*3750*/  ISETP.GE.AND P1, PT, R64, 0x1a, PT ;  /* 0x0000001a4000780c */ /* 0x000fca0003f26270 */
[-C--:B------:R-:W-:Y:S02]  /*3760*/  @!P4 IMAD R33, R33, R23.reuse, RZ ;  /* 0x000000172121c224 */ /* 0x080fe400078e02ff */
[-C--:B------:R-:W-:Y:S02]  /*3770*/  @!P0 IMAD R35, R35, R23.reuse, RZ ;  /* 0x0000001723238224 */ /* 0x080fe400078e02ff */
[-C--:B-1----:R-:W-:Y:S01]  /*3780*/  @!P3 IMAD R9, R32, R23.reuse, RZ ;  /* 0x000000172009b224 */ /* 0x082fe200078e02ff */
[----:B------:R-:W-:Y:S01]  /*3790*/  @!P4 STG.E.U8 desc[UR36][R6.64+0x11], R33 ;  /* 0x000011210600c986 */ /* 0x000fe2000c101124 */
[----:B0-----:R-:W-:Y:S01]  /*37a0*/  @!P2 IMAD R11, R34, R23, RZ ;  /* 0x00000017220ba224 */ /* 0x001fe200078e02ff */
[----:B------:R-:W-:Y:S02]  /*37b0*/  ISETP.LT.OR P4, PT, R60, 0x1, !P1 ;  /* 0x000000013c00780c */ /* 0x000fe40004f81670 */
[----:B------:R0:W-:Y:S01]  /*37c0*/  @!P3 STG.E.U8 desc[UR36][R6.64+0x10], R9 ;  /* 0x000010090600b986 */ /* 0x0001e2000c101124 */
[----:B------:R-:W-:-:S02]  /*37d0*/  ISETP.GE.AND P3, PT, R64, 0x19, PT ;  /* 0x000000194000780c */ /* 0x000fc40003f66270 */
[C---:B------:R-:W-:Y:S01]  /*37e0*/  ISETP.LT.OR P1, PT, R60.reuse, 0x9, !P1 ;  /* 0x000000093c00780c */ /* 0x040fe20004f21670 */
[----:B------:R1:W-:Y:S01]  /*37f0*/  @!P2 STG.E.U8 desc[UR36][R4.64+0x10], R11 ;  /* 0x0000100b0400a986 */ /* 0x0003e2000c101124 */
[C---:B------:R-:W-:Y:S02]  /*3800*/  ISETP.LT.OR P2, PT, R60.reuse, 0x1, !P3 ;  /* 0x000000013c00780c */ /* 0x040fe40005f41670 */
[----:B------:R-:W-:Y:S01]  /*3810*/  ISETP.LT.OR P3, PT, R60, 0x9, !P3 ;  /* 0x000000093c00780c */ /* 0x000fe20005f61670 */
[----:B------:R-:W-:Y:S01]  /*3820*/  @!P0 STG.E.U8 desc[UR36][R4.64+0x11], R35 ;  /* 0x0000112304008986 */ /* 0x000fe2000c101124 */
[----:B------:R-:W-:Y:S02]  /*3830*/  ISETP.GE.AND P0, PT, R64, 0x22, PT ;  /* 0x000000224000780c */ /* 0x000fe40003f06270 */
[----:B------:R-:W-:-:S05]  /*3840*/  @!P4 IMAD R37, R37, R23, RZ ;  /* 0x000000172525c224 */ /* 0x000fca00078e02ff */
[----:B------:R-:W-:Y:S01]  /*3850*/  @!P4 STG.E.U8 desc[UR36][R6.64+0x19], R37 ;  /* 0x000019250600c986 */ /* 0x000fe2000c101124 */
[-C--:B------:R-:W-:Y:S02]  /*3860*/  @!P1 IMAD R39, R39, R23.reuse, RZ ;  /* 0x0000001727279224 */ /* 0x080fe400078e02ff */
[-C--:B---3--:R-:W-:Y:S02]  /*3870*/  @!P2 IMAD R3, R36, R23.reuse, RZ ;  /* 0x000000172403a224 */ /* 0x088fe400078e02ff */
[----:B0-----:R-:W-:-:S03]  /*3880*/  @!P3 IMAD R9, R38, R23, RZ ;  /* 0x000000172609b224 */ /* 0x001fc600078e02ff */
[----:B------:R0:W-:Y:S01]  /*3890*/  @!P2 STG.E.U8 desc[UR36][R6.64+0x18], R3 ;  /* 0x000018030600a986 */ /* 0x0001e2000c101124 */
[----:B------:R-:W-:-:S03]  /*38a0*/  ISETP.GE.AND P2, PT, R64, 0x21, PT ;  /* 0x000000214000780c */ /* 0x000fc60003f46270 */
[----:B------:R3:W-:Y:S01]  /*38b0*/  @!P3 STG.E.U8 desc[UR36][R4.64+0x18], R9 ;  /* 0x000018090400b986 */ /* 0x0007e2000c101124 */
[C---:B------:R-:W-:Y:S02]  /*38c0*/  ISETP.LT.OR P3, PT, R60.reuse, 0x1, !P0 ;  /* 0x000000013c00780c */ /* 0x040fe40004761670 */
[C---:B------:R-:W-:Y:S01]  /*38d0*/  ISETP.LT.OR P4, PT, R60.reuse, 0x1, !P2 ;  /* 0x000000013c00780c */ /* 0x040fe20005781670 */
[----:B------:R-:W-:Y:S01]  /*38e0*/  @!P1 STG.E.U8 desc[UR36][R4.64+0x19], R39 ;  /* 0x0000192704009986 */ /* 0x000fe2000c101124 */
[----:B------:R-:W-:Y:S02]  /*38f0*/  ISETP.LT.OR P2, PT, R60, 0x9, !P2 ;  /* 0x000000093c00780c */ /* 0x000fe40005741670 */
[----:B------:R-:W-:-:S07]  /*3900*/  ISETP.GE.AND P1, PT, R64, 0x29, PT ;  /* 0x000000294000780c */ /* 0x000fce0003f26270 */
[-C--:B------:R-:W-:Y:S02]  /*3910*/  @!P3 IMAD R41, R41, R23.reuse, RZ ;  /* 0x000000172929b224 */ /* 0x080fe400078e02ff */
[-C--:B-1----:R-:W-:Y:S02]  /*3920*/  @!P4 IMAD R11, R40, R23.reuse, RZ ;  /* 0x00000017280bc224 */ /* 0x082fe400078e02ff */
[----:B0-----:R-:W-:Y:S01]  /*3930*/  @!P2 IMAD R3, R42, R23, RZ ;  /* 0x000000172a03a224 */ /* 0x001fe200078e02ff */
[----:B------:R-:W-:Y:S01]  /*3940*/  @!P3 STG.E.U8 desc[UR36][R6.64+0x21], R41 ;  /* 0x000021290600b986 */ /* 0x000fe2000c101124 */
[----:B------:R-:W-:Y:S02]  /*3950*/  ISETP.LT.OR P3, PT, R60, 0x9, !P0 ;  /* 0x000000093c00780c */ /* 0x000fe40004761670 */
[----:B------:R-:W-:Y:S01]  /*3960*/  ISETP.GE.AND P0, PT, R64, 0x2a, PT ;  /* 0x0000002a4000780c */ /* 0x000fe20003f06270 */
[----:B------:R0:W-:Y:S01]  /*3970*/  @!P4 STG.E.U8 desc[UR36][R6.64+0x20], R11 ;  /* 0x0000200b0600c986 */ /* 0x0001e2000c101124 */
[----:B------:R-:W-:-:S02]  /*3980*/  ISETP.LT.OR P4, PT, R60, 0x1, !P1 ;  /* 0x000000013c00780c */ /* 0x000fc40004f81670 */
[C---:B------:R-:W-:Y:S01]  /*3990*/  ISETP.LT.OR P1, PT, R60.reuse, 0x9, !P1 ;  /* 0x000000093c00780c */ /* 0x040fe20004f21670 */
[----:B------:R1:W-:Y:S01]  /*39a0*/  @!P2 STG.E.U8 desc[UR36][R4.64+0x20], R3 ;  /* 0x000020030400a986 */ /* 0x0003e2000c101124 */
[C---:B------:R-:W-:Y:S02]  /*39b0*/  ISETP.LT.OR P2, PT, R60.reuse, 0x1, !P0 ;  /* 0x000000013c00780c */ /* 0x040fe40004741670 */
[----:B------:R-:W-:-:S03]  /*39c0*/  ISETP.LT.OR P0, PT, R60, 0x9, !P0 ;  /* 0x000000093c00780c */ /* 0x000fc60004701670 */
[----:B------:R-:W-:-:S04]  /*39d0*/  @!P3 IMAD R43, R43, R23, RZ ;  /* 0x000000172b2bb224 */ /* 0x000fc800078e02ff */
[-C--:B---3--:R-:W-:Y:S01]  /*39e0*/  @!P4 IMAD R9, R44, R23.reuse, RZ ;  /* 0x000000172c09c224 */ /* 0x088fe200078e02ff */
[----:B------:R-:W-:Y:S01]  /*39f0*/  @!P3 STG.E.U8 desc[UR36][R4.64+0x21], R43 ;  /* 0x0000212b0400b986 */ /* 0x000fe2000c101124 */
[----:B------:R-:W-:Y:S01]  /*3a00*/  ISETP.GE.AND P3, PT, R64, 0x31, PT ;  /* 0x000000314000780c */ /* 0x000fe20003f66270 */
[-C--:B0-----:R-:W-:Y:S02]  /*3a10*/  @!P1 IMAD R11, R46, R23.reuse, RZ ;  /* 0x000000172e0b9224 */ /* 0x081fe400078e02ff */
[-C--:B------:R-:W-:Y:S01]  /*3a20*/  @!P2 IMAD R45, R45, R23.reuse, RZ ;  /* 0x000000172d2da224 */ /* 0x080fe200078e02ff */
[----:B------:R0:W-:Y:S01]  /*3a30*/  @!P4 STG.E.U8 desc[UR36][R6.64+0x28], R9 ;  /* 0x000028090600c986 */ /* 0x0001e2000c101124 */
[C---:B------:R-:W-:Y:S01]  /*3a40*/  ISETP.LT.OR P4, PT, R60.reuse, 0x1, !P3 ;  /* 0x000000013c00780c */ /* 0x040fe20005f81670 */
[----:B------:R-:W-:Y:S01]  /*3a50*/  @!P0 IMAD R47, R47, R23, RZ ;  /* 0x000000172f2f8224 */ /* 0x000fe200078e02ff */
[----:B------:R-:W-:Y:S01]  /*3a60*/  ISETP.LT.OR P3, PT, R60, 0x9, !P3 ;  /* 0x000000093c00780c */ /* 0x000fe20005f61670 */
[----:B------:R-:W-:Y:S01]  /*3a70*/  @!P2 STG.E.U8 desc[UR36][R6.64+0x29], R45 ;  /* 0x0000292d0600a986 */ /* 0x000fe2000c101124 */
[----:B------:R-:W-:-:S03]  /*3a80*/  ISETP.GE.AND P2, PT, R64, 0x32, PT ;  /* 0x000000324000780c */ /* 0x000fc60003f46270 */
[----:B------:R-:W-:Y:S01]  /*3a90*/  @!P1 STG.E.U8 desc[UR36][R4.64+0x28], R11 ;  /* 0x0000280b04009986 */ /* 0x000fe2000c101124 */
[C---:B------:R-:W-:Y:S02]  /*3aa0*/  ISETP.LT.OR P1, PT, R60.reuse, 0x1, !P2 ;  /* 0x000000013c00780c */ /* 0x040fe40005721670 */
[----:B------:R-:W-:Y:S01]  /*3ab0*/  ISETP.LT.OR P2, PT, R60, 0x9, !P2 ;  /* 0x000000093c00780c */ /* 0x000fe20005741670 */
[----:B------:R-:W-:Y:S01]  /*3ac0*/  @!P0 STG.E.U8 desc[UR36][R4.64+0x29], R47 ;  /* 0x0000292f04008986 */ /* 0x000fe2000c101124 */
[----:B------:R-:W-:Y:S01]  /*3ad0*/  ISETP.GE.AND P0, PT, R64, 0x3a, PT ;  /* 0x0000003a4000780c */ /* 0x000fe20003f06270 */
[-C--:B-1----:R-:W-:Y:S02]  /*3ae0*/  @!P4 IMAD R3, R48, R23.reuse, RZ ;  /* 0x000000173003c224 */ /* 0x082fe400078e02ff */
[----:B0-----:R-:W-:-:S03]  /*3af0*/  @!P3 IMAD R9, R50, R23, RZ ;  /* 0x000000173209b224 */ /* 0x001fc600078e02ff */
[----:B------:R0:W-:Y:S01]  /*3b00*/  @!P4 STG.E.U8 desc[UR36][R6.64+0x30], R3 ;  /* 0x000030030600c986 */ /* 0x0001e2000c101124 */
[----:B------:R-:W-:Y:S02]  /*3b10*/  ISETP.GE.AND P4, PT, R64, 0x39, PT ;  /* 0x000000394000780c */ /* 0x000fe40003f86270 */
[-C--:B------:R-:W-:Y:S02]  /*3b20*/  @!P1 IMAD R49, R49, R23.reuse, RZ ;  /* 0x0000001731319224 */ /* 0x080fe400078e02ff */
[----:B------:R-:W-:-:S03]  /*3b30*/  @!P2 IMAD R51, R51, R23, RZ ;  /* 0x000000173333a224 */ /* 0x000fc600078e02ff */
[----:B------:R1:W-:Y:S01]  /*3b40*/  @!P1 STG.E.U8 desc[UR36][R6.64+0x31], R49 ;  /* 0x0000313106009986 */ /* 0x0003e2000c101124 */
[C---:B------:R-:W-:Y:S02]  /*3b50*/  ISETP.LT.OR P1, PT, R60.reuse, 0x1, !P0 ;  /* 0x000000013c00780c */ /* 0x040fe40004721670 */
[C---:B------:R-:W-:Y:S01]  /*3b60*/  ISETP.LT.OR P0, PT, R60.reuse, 0x9, !P0 ;  /* 0x000000093c00780c */ /* 0x040fe20004701670 */
[----:B------:R1:W-:Y:S01]  /*3b70*/  @!P3 STG.E.U8 desc[UR36][R4.64+0x30], R9 ;  /* 0x000030090400b986 */ /* 0x0003e2000c101124 */
[C---:B------:R-:W-:Y:S02]  /*3b80*/  ISETP.LT.OR P3, PT, R60.reuse, 0x1, !P4 ;  /* 0x000000013c00780c */ /* 0x040fe40006761670 */
[----:B------:R-:W-:Y:S01]  /*3b90*/  ISETP.LT.OR P4, PT, R60, 0x9, !P4 ;  /* 0x000000093c00780c */ /* 0x000fe20006781670 */
[----:B------:R1:W-:Y:S06]  /*3ba0*/  @!P2 STG.E.U8 desc[UR36][R4.64+0x31], R51 ;  /* 0x000031330400a986 */ /* 0x0003ec000c101124 */
[----:B------:R-:W-:-:S02]  /*3bb0*/  @!P1 IMAD R53, R53, R23, RZ ;  /* 0x0000001735359224 */ /* 0x000fc400078e02ff */
[-C--:B------:R-:W-:Y:S02]  /*3bc0*/  @!P0 IMAD R55, R55, R23.reuse, RZ ;  /* 0x0000001737378224 */ /* 0x080fe400078e02ff */
[-C--:B0-----:R-:W-:Y:S01]  /*3bd0*/  @!P3 IMAD R3, R52, R23.reuse, RZ ;  /* 0x000000173403b224 */ /* 0x081fe200078e02ff */
[----:B------:R1:W-:Y:S01]  /*3be0*/  @!P1 STG.E.U8 desc[UR36][R6.64+0x39], R53 ;  /* 0x0000393506009986 */ /* 0x0003e2000c101124 */
[----:B------:R-:W-:-:S03]  /*3bf0*/  @!P4 IMAD R11, R54, R23, RZ ;  /* 0x00000017360bc224 */ /* 0x000fc600078e02ff */
[----:B------:R1:W-:Y:S04]  /*3c00*/  @!P3 STG.E.U8 desc[UR36][R6.64+0x38], R3 ;  /* 0x000038030600b986 */ /* 0x0003e8000c101124 */
[----:B------:R1:W-:Y:S04]  /*3c10*/  @!P4 STG.E.U8 desc[UR36][R4.64+0x38], R11 ;  /* 0x0000380b0400c986 */ /* 0x0003e8000c101124 */
[----:B------:R1:W-:Y:S02]  /*3c20*/  @!P0 STG.E.U8 desc[UR36][R4.64+0x39], R55 ;  /* 0x0000393704008986 */ /* 0x0003e4000c101124 */
.L_x_101:
[----:B------:R-:W-:Y:S05]  /*3c30*/  BSYNC B0 ;  /* 0x0000000000007941 */ /* 0x000fea0003800000 */
.L_x_35:
[----:B------:R-:W-:Y:S01]  /*3c40*/  ULDC UR4, c[0x0][0xc] ;  /* 0x0000030000047ab9 */ /* 0x000fe20000000800 */
[----:B------:R-:W-:Y:S01]  /*3c50*/  ULDC UR5, c[0x0][0x10] ;  /* 0x0000040000057ab9 */ /* 0x000fe20000000800 */
[----:B-1----:R-:W1:Y:S01]  /*3c60*/  LDC R3, c[0x0][0x14] ;  /* 0x00000500ff037b82 */ /* 0x002e620000000800 */
[----:B------:R-:W-:Y:S01]  /*3c70*/  UIMAD.WIDE.U32 UR4, UR4, UR5, URZ ;  /* 0x00000005040472a5 */ /* 0x000fe2000f8e003f */
[----:B------:R-:W-:Y:S01]  /*3c80*/  PRMT R0, RZ, 0x7610, R0 ;  /* 0x00007610ff007816 */ /* 0x000fe20000000000 */
[----:B------:R-:W-:Y:S02]  /*3c90*/  IMAD.MOV.U32 R60, RZ, RZ, -0x1 ;  /* 0xffffffffff3c7424 */ /* 0x000fe400078e00ff */
[----:B------:R-:W-:Y:S02]  /*3ca0*/  IMAD.MOV.U32 R61, RZ, RZ, -0x1 ;  /* 0xffffffffff3d7424 */ /* 0x000fe400078e00ff */
[----:B-1----:R-:W-:-:S04]  /*3cb0*/  IMAD.WIDE.U32 R16, R3, UR4, R16 ;  /* 0x0000000403107c25 */ /* 0x002fc8000f8e0010 */
[----:B------:R-:W-:Y:S01]  /*3cc0*/  IMAD R3, R3, UR5, RZ ;  /* 0x0000000503037c24 */ /* 0x000fe2000f8e02ff */
[----:B------:R-:W-:Y:S02]  /*3cd0*/  ULDC.64 UR4, c[0x0][0x650] ;  /* 0x0001940000047ab9 */ /* 0x000fe40000000a00 */
[----:B------:R-:W-:Y:S01]  /*3ce0*/  ISETP.GE.U32.AND P0, PT, R16, UR4, PT ;  /* 0x0000000410007c0c */ /* 0x000fe2000bf06070 */
[----:B------:R-:W-:-:S05]  /*3cf0*/  IMAD.IADD R17, R17, 0x1, R3 ;  /* 0x0000000111117824 */ /* 0x000fca00078e0203 */
[----:B------:R-:W-:-:S13]  /*3d00*/  ISETP.GE.U32.AND.EX P0, PT, R17, UR5, PT, P0 ;  /* 0x0000000511007c0c */ /* 0x000fda000bf06100 */
[----:B------:R-:W-:Y:S05]  /*3d10*/  @P0 BRA `(.L_x_102) ;  /* 0x0000000400640947 */ /* 0x000fea0003800000 */
[----:B------:R-:W1:Y:S01]  /*3d20*/  S2R R12, SR_CTAID.X ;  /* 0x00000000000c7919 */ /* 0x000e620000002500 */
[----:B------:R-:W2:Y:S01]  /*3d30*/  LDC.64 R10, c[0x0][0x628] ;  /* 0x00018a00ff0a7b82 */ /* 0x000ea20000000a00 */
[----:B------:R-:W-:Y:S01]  /*3d40*/  ULDC UR4, c[0x0][0x150] ;  /* 0x0000540000047ab9 */ /* 0x000fe20000000800 */
[----:B0-----:R-:W-:Y:S01]  /*3d50*/  IMAD.MOV.U32 R8, RZ, RZ, R16 ;  /* 0x000000ffff087224 */ /* 0x001fe200078e0010 */
[----:B------:R-:W0:Y:S01]  /*3d60*/  S2R R24, SR_CTAID.Y ;  /* 0x0000000000187919 */ /* 0x000e220000002600 */
[----:B------:R-:W-:-:S04]  /*3d70*/  IMAD.MOV.U32 R9, RZ, RZ, R17 ;  /* 0x000000ffff097224 */ /* 0x000fc800078e0011 */
[----:B------:R-:W0:Y:S08]  /*3d80*/  LDC R21, c[0x0][0x144] ;  /* 0x00005100ff157b82 */ /* 0x000e300000000800 */
[----:B------:R-:W0:Y:S08]  /*3d90*/  LDC R0, c[0x0][0x630] ;  /* 0x00018c00ff007b82 */ /* 0x000e300000000800 */
[----:B------:R-:W0:Y:S01]  /*3da0*/  LDC.64 R14, c[0x0][0x620] ;  /* 0x00018800ff0e7b82 */ /* 0x000e220000000a00 */
[----:B--2---:R-:W-:-:S04]  /*3db0*/  ISETP.NE.U32.AND P0, PT, R10, RZ, PT ;  /* 0x000000ff0a00720c */ /* 0x004fc80003f05070 */
[----:B------:R-:W-:Y:S02]  /*3dc0*/  ISETP.NE.AND.EX P0, PT, R11, RZ, PT, P0 ;  /* 0x000000ff0b00720c */ /* 0x000fe40003f05300 */
[----:B-1----:R-:W-:-:S05]  /*3dd0*/  I2FP.F32.U32 R3, R12 ;  /* 0x0000000c00037245 */ /* 0x002fca0000201000 */
[----:B------:R-:W-:-:S04]  /*3de0*/  FMUL R3, R3, UR4 ;  /* 0x0000000403037c20 */ /* 0x000fc80008400000 */
[----:B------:R1:W2:Y:S02]  /*3df0*/  F2I.U32.TRUNC.NTZ R20, R3 ;  /* 0x0000000300147305 */ /* 0x0002a4000020f000 */
[----:B------:R-:W-:Y:S05]  /*3e00*/  @!P0 BRA `(.L_x_103) ;  /* 0x0000000000288947 */ /* 0x000fea0003800000 */
[----:B-1----:R-:W1:Y:S02]  /*3e10*/  LDC R3, c[0x0][0x634] ;  /* 0x00018d00ff037b82 */ /* 0x002e640000000800 */
[----:B-1----:R-:W-:-:S05]  /*3e20*/  IADD3 R3, P0, R16, R3, RZ ;  /* 0x0000000310037210 */ /* 0x002fca0007f1e0ff */
[----:B------:R-:W-:-:S04]  /*3e30*/  IMAD.X R13, RZ, RZ, R17, P0 ;  /* 0x000000ffff0d7224 */ /* 0x000fc800000e0611 */
[----:B----4-:R-:W-:-:S04]  /*3e40*/  IMAD.WIDE.U32 R4, R13, R10, RZ ;  /* 0x0000000a0d047225 */ /* 0x010fc800078e00ff */
[----:B---3--:R-:W-:-:S04]  /*3e50*/  IMAD.WIDE.U32 R6, P0, R3, R11, R4 ;  /* 0x0000000b03067225 */ /* 0x008fc80007800004 */
[----:B------:R-:W-:-:S04]  /*3e60*/  IMAD.WIDE.U32 R4, R3, R10, RZ ;  /* 0x0000000a03047225 */ /* 0x000fc800078e00ff */
[----:B------:R-:W-:Y:S01]  /*3e70*/  IMAD.X R9, RZ, RZ, RZ, P0 ;  /* 0x000000ffff097224 */ /* 0x000fe200000e06ff */
[----:B------:R-:W-:Y:S01]  /*3e80*/  IADD3 RZ, P0, R5, R6, RZ ;  /* 0x0000000605ff7210 */ /* 0x000fe20007f1e0ff */
[----:B------:R-:W-:-:S04]  /*3e90*/  IMAD.MOV.U32 R8, RZ, RZ, R7 ;  /* 0x000000ffff087224 */ /* 0x000fc800078e0007 */
[----:B------:R-:W-:-:S08]  /*3ea0*/  IMAD.WIDE.U32.X R8, R13, R11, R8, P0 ;  /* 0x0000000b0d087225 */ /* 0x000fd000000e0408 */
.L_x_103:
[----:B------:R-:W4:Y:S01]  /*3eb0*/  LDC.64 R30, c[0x0][0x640] ;  /* 0x00019000ff1e7b82 */ /* 0x000f220000000a00 */
[-CC-:B0-----:R-:W-:Y:S01]  /*3ec0*/  SHF.R.U64 R61, R8, R0.reuse, R9.reuse ;  /* 0x00000000083d7219 */ /* 0x181fe20000001209 */
[----:B--2---:R-:W-:Y:S01]  /*3ed0*/  IMAD.MOV R20, RZ, RZ, -R20 ;  /* 0x000000ffff147224 */ /* 0x004fe200078e0a14 */
[----:B------:R-:W-:Y:S01]  /*3ee0*/  SHF.R.U32.HI R0, RZ, R0, R9 ;  /* 0x00000000ff007219 */ /* 0x000fe20000011609 */
[----:B------:R-:W-:Y:S01]  /*3ef0*/  ULDC UR4, c[0x0][0x154] ;  /* 0x0000550000047ab9 */ /* 0x000fe20000000800 */
[----:B-1----:R-:W-:Y:S01]  /*3f00*/  IADD3 R3, P0, RZ, -R61, RZ ;  /* 0x8000003dff037210 */ /* 0x002fe20007f1e0ff */
[----:B------:R-:W-:Y:S02]  /*3f10*/  IMAD R26, R21, R20, R12 ;  /* 0x00000014151a7224 */ /* 0x000fe400078e020c */
[----:B---3--:R-:W0:Y:S01]  /*3f20*/  LDC R6, c[0x0][0x618] ;  /* 0x00018600ff067b82 */ /* 0x008e220000000800 */
[----:B------:R-:W-:Y:S02]  /*3f30*/  IMAD.MOV.U32 R7, RZ, RZ, 0x1 ;  /* 0x00000001ff077424 */ /* 0x000fe400078e00ff */
[----:B----4-:R-:W-:-:S04]  /*3f40*/  IMAD.X R5, RZ, RZ, ~R0, P0 ;  /* 0x000000ffff057224 */ /* 0x010fc800000e0e00 */
[-C--:B------:R-:W-:Y:S01]  /*3f50*/  IMAD R0, R5, R14.reuse, RZ ;  /* 0x0000000e05007224 */ /* 0x080fe200078e02ff */
[----:B------:R-:W1:Y:S01]  /*3f60*/  LDC R8, c[0x0][0x608] ;  /* 0x00018200ff087b82 */ /* 0x000e620000000800 */
[----:B------:R-:W-:-:S04]  /*3f70*/  IMAD.WIDE.U32 R4, R3, R14, R16 ;  /* 0x0000000e03047225 */ /* 0x000fc800078e0010 */
[----:B------:R-:W-:Y:S01]  /*3f80*/  IMAD R3, R3, R15, R0 ;  /* 0x0000000f03037224 */ /* 0x000fe200078e0200 */
[----:B------:R-:W-:Y:S02]  /*3f90*/  I2FP.F32.U32 R0, R24 ;  /* 0x0000001800007245 */ /* 0x000fe40000201000 */
[----:B------:R-:W2:Y:S01]  /*3fa0*/  LDC R28, c[0x0][0x658] ;  /* 0x00019600ff1c7b82 */ /* 0x000ea20000000800 */
[----:B------:R-:W-:Y:S01]  /*3fb0*/  IMAD.IADD R3, R5, 0x1, R3 ;  /* 0x0000000105037824 */ /* 0x000fe200078e0203 */
[----:B------:R-:W-:Y:S01]  /*3fc0*/  ISETP.NE.U32.AND P0, PT, R30, RZ, PT ;  /* 0x000000ff1e00720c */ /* 0x000fe20003f05070 */
[----:B------:R-:W-:Y:S01]  /*3fd0*/  FMUL R0, R0, UR4 ;  /* 0x0000000400007c20 */ /* 0x000fe20008400000 */
[----:B------:R-:W-:Y:S02]  /*3fe0*/  IMAD.MOV.U32 R5, RZ, RZ, -0x1 ;  /* 0xffffffffff057424 */ /* 0x000fe400078e00ff */
[----:B------:R-:W-:Y:S01]  /*3ff0*/  ISETP.NE.AND.EX P0, PT, R31, RZ, PT, P0 ;  /* 0x000000ff1f00720c */ /* 0x000fe20003f05300 */
[----:B------:R3:W4:Y:S01]  /*4000*/  F2I.U32.TRUNC.NTZ R13, R0 ;  /* 0x00000000000d7305 */ /* 0x000722000020f000 */
[----:B------:R-:W3:Y:S01]  /*4010*/  LDC R15, c[0x0][0x148] ;  /* 0x00005200ff0f7b82 */ /* 0x000ee20000000800 */
[----:B0-----:R-:W-:-:S02]  /*4020*/  SHF.R.U64 R12, R4, R6, R3 ;  /* 0x00000006040c7219 */ /* 0x001fc40000001203 */
[----:B------:R-:W-:-:S05]  /*4030*/  SHF.R.U32.HI R3, RZ, R6, R3 ;  /* 0x00000006ff037219 */ /* 0x000fca0000011603 */
[----:B------:R-:W0:Y:S01]  /*4040*/  LDC R20, c[0x0][0x600] ;  /* 0x00018000ff147b82 */ /* 0x000e220000000800 */
[-CC-:B-1----:R-:W-:Y:S02]  /*4050*/  SHF.R.U64 R10, R12, R8.reuse, R3.reuse ;  /* 0x000000080c0a7219 */ /* 0x182fe40000001203 */
[----:B------:R-:W-:-:S05]  /*4060*/  SHF.R.U32.HI R3, RZ, R8, R3 ;  /* 0x00000008ff037219 */ /* 0x000fca0000011603 */
[----:B------:R-:W1:Y:S01]  /*4070*/  LDC R21, c[0x0][0x648] ;  /* 0x00019200ff157b82 */ /* 0x000e620000000800 */
[-C--:B--2---:R-:W-:Y:S02]  /*4080*/  SHF.L.U32 R4, R5, R28.reuse, RZ ;  /* 0x0000001c05047219 */ /* 0x084fe400000006ff */
[-CC-:B------:R-:W-:Y:S02]  /*4090*/  SHF.R.U64 R14, R10, R28.reuse, R3.reuse ;  /* 0x0000001c0a0e7219 */ /* 0x180fe40000001203 */
[----:B------:R-:W-:Y:S02]  /*40a0*/  SHF.R.U32.HI R5, RZ, R28, R3 ;  /* 0x0000001cff057219 */ /* 0x000fe40000011603 */
[----:B------:R-:W-:Y:S01]  /*40b0*/  LOP3.LUT R59, RZ, R4, RZ, 0x33, !PT ;  /* 0x00000004ff3b7212 */ /* 0x000fe200078e33ff */
[----:B------:R-:W2:Y:S01]  /*40c0*/  LDC R25, c[0x0][0x638] ;  /* 0x00018e00ff197b82 */ /* 0x000ea20000000800 */
[----:B------:R-:W-:Y:S01]  /*40d0*/  SHF.L.U32 R28, R7, R28, RZ ;  /* 0x0000001c071c7219 */ /* 0x000fe200000006ff */
[----:B------:R-:W-:-:S06]  /*40e0*/  IMAD.MOV.U32 R4, RZ, RZ, R14 ;  /* 0x000000ffff047224 */ /* 0x000fcc00078e000e */
[----:B------:R-:W0:Y:S01]  /*40f0*/  LDC R27, c[0x0][0x610] ;  /* 0x00018400ff1b7b82 */ /* 0x000e220000000800 */
[----:B----4-:R-:W-:Y:S05]  /*4100*/  @!P0 BRA `(.L_x_104) ;  /* 0x0000000000288947 */ /* 0x010fea0003800000 */
        /* <DEDUP_REMOVED lines=10> */
.L_x_104:
[----:B------:R-:W-:Y:S01]  /*41b0*/  ISETP.NE.AND P0, PT, R2, 0x1, PT ;  /* 0x000000010200780c */ /* 0x000fe20003f05270 */
[----:B------:R-:W-:Y:S01]  /*41c0*/  IMAD.MOV R13, RZ, RZ, -R13 ;  /* 0x000000ffff0d7224 */ /* 0x000fe200078e0a0d */
[----:B-1-3--:R-:W-:Y:S01]  /*41d0*/  SHF.R.U64 R0, R4, R21, R5 ;  /* 0x0000001504007219 */ /* 0x00afe20000001205 */
[----:B0-----:R-:W-:Y:S01]  /*41e0*/  VIADD R5, R20, 0xffffffff ;  /* 0xffffffff14057836 */ /* 0x001fe20000000000 */
[----:B------:R-:W-:-:S03]  /*41f0*/  LOP3.LUT R59, R10, R59, RZ, 0xc0, !PT ;  /* 0x0000003b0a3b7212 */ /* 0x000fc600078ec0ff */
[----:B------:R-:W-:Y:S01]  /*4200*/  IMAD.MOV R3, RZ, RZ, -R0 ;  /* 0x000000ffff037224 */ /* 0x000fe200078e0a00 */
[----:B------:R-:W-:Y:S01]  /*4210*/  LOP3.LUT R5, R12, R5, RZ, 0xc0, !PT ;  /* 0x000000050c057212 */ /* 0x000fe200078ec0ff */
[----:B------:R-:W-:Y:S02]  /*4220*/  IMAD R59, R28, R0, R59 ;  /* 0x000000001c3b7224 */ /* 0x000fe400078e023b */
[----:B--2---:R-:W-:Y:S02]  /*4230*/  IMAD R0, R3, R25, R14 ;  /* 0x0000001903007224 */ /* 0x004fe400078e020e */
[----:B------:R-:W-:Y:S02]  /*4240*/  @P0 IMAD R26, R15, R13, R24 ;  /* 0x0000000d0f1a0224 */ /* 0x000fe400078e0218 */
[----:B------:R-:W-:Y:S02]  /*4250*/  IMAD R4, R0, R20, R5 ;  /* 0x0000001400047224 */ /* 0x000fe400078e0205 */
[----:B------:R-:W-:-:S02]  /*4260*/  IMAD R59, R59, R27, R26 ;  /* 0x0000001b3b3b7224 */ /* 0x000fc400078e021a */
[----:B------:R-:W-:-:S03]  /*4270*/  IMAD.MOV.U32 R3, RZ, RZ, 0x1 ;  /* 0x00000001ff037424 */ /* 0x000fc600078e00ff */
[----:B------:R-:W-:Y:S02]  /*4280*/  SEL R60, R4, R59, !P0 ;  /* 0x0000003b043c7207 */ /* 0x000fe40004000000 */
[----:B------:R-:W-:Y:S02]  /*4290*/  PRMT R0, R3, 0x7610, R0 ;  /* 0x0000761003007816 */ /* 0x000fe40000000000 */
[----:B------:R-:W-:-:S07]  /*42a0*/  SEL R59, R59, R4, !P0 ;  /* 0x000000043b3b7207 */ /* 0x000fce0004000000 */
.L_x_102:
[----:B------:R-:W-:-:S13]  /*42b0*/  LOP3.LUT P0, RZ, R0, 0xff, RZ, 0xc0, !PT ;  /* 0x000000ff00ff7812 */ /* 0x000fda000780c0ff */
[----:B------:R-:W-:Y:S05]  /*42c0*/  @P0 BRA `(.L_x_105) ;  /* 0xffffffd000240947 */ /* 0x000fea000383ffff */
[----:B------:R-:W-:Y:S05]  /*42d0*/  EXIT ;  /* 0x000000000000794d */ /* 0x000fea0003800000 */
.L_x_8:
[----:B0-----:R-:W-:Y:S01]  /*42e0*/  ULDC.64 UR4, c[0x0][0x650] ;  /* 0x0001940000047ab9 */ /* 0x001fe20000000a00 */
        /* <DEDUP_REMOVED lines=25> */
.L_x_107:
[----:B------:R-:W0:Y:S01]  /*4480*/  LDC.64 R26, c[0x0][0x640] ;  /* 0x00019000ff1a7b82 */ /* 0x000e220000000a00 */
[-CC-:B------:R-:W-:Y:S01]  /*4490*/  SHF.R.U64 R21, R12, R8.reuse, R13.reuse ;  /* 0x000000080c157219 */ /* 0x180fe2000000120d */
[----:B------:R-:W-:Y:S01]  /*44a0*/  IMAD.MOV.U32 R30, RZ, RZ, 0x1 ;  /* 0x00000001ff1e7424 */ /* 0x000fe200078e00ff */
[----:B------:R-:W-:Y:S02]  /*44b0*/  SHF.R.U32.HI R6, RZ, R8, R13 ;  /* 0x00000008ff067219 */ /* 0x000fe4000001160d */
[----:B------:R-:W-:-:S03]  /*44c0*/  IADD3 R11, P0, RZ, -R21, RZ ;  /* 0x80000015ff0b7210 */ /* 0x000fc60007f1e0ff */
[----:B------:R-:W1:Y:S02]  /*44d0*/  LDC R10, c[0x0][0x618] ;  /* 0x00018600ff0a7b82 */ /* 0x000e640000000800 */
[----:B------:R-:W-:-:S04]  /*44e0*/  IMAD.X R7, RZ, RZ, ~R6, P0 ;  /* 0x000000ffff077224 */ /* 0x000fc800000e0e06 */
[-C--:B------:R-:W-:Y:S02]  /*44f0*/  IMAD R8, R7, R22.reuse, RZ ;  /* 0x0000001607087224 */ /* 0x080fe400078e02ff */
[----:B------:R-:W2:Y:S01]  /*4500*/  LDC R12, c[0x0][0x608] ;  /* 0x00018200ff0c7b82 */ /* 0x000ea20000000800 */
[----:B------:R-:W-:-:S04]  /*4510*/  IMAD.WIDE.U32 R6, R11, R22, R16 ;  /* 0x000000160b067225 */ /* 0x000fc800078e0010 */
[----:B------:R-:W-:-:S03]  /*4520*/  IMAD R11, R11, R23, R8 ;  /* 0x000000170b0b7224 */ /* 0x000fc600078e0208 */
[----:B------:R-:W3:Y:S01]  /*4530*/  LDC R25, c[0x0][0x658] ;  /* 0x00019600ff197b82 */ /* 0x000ee20000000800 */
[----:B------:R-:W-:Y:S01]  /*4540*/  IMAD.IADD R7, R7, 0x1, R11 ;  /* 0x0000000107077824 */ /* 0x000fe200078e020b */
[----:B0-----:R-:W-:-:S04]  /*4550*/  ISETP.NE.U32.AND P0, PT, R26, RZ, PT ;  /* 0x000000ff1a00720c */ /* 0x001fc80003f05070 */
[----:B------:R-:W-:Y:S02]  /*4560*/  ISETP.NE.AND.EX P0, PT, R27, RZ, PT, P0 ;  /* 0x000000ff1b00720c */ /* 0x000fe40003f05300 */
[----:B------:R-:W0:Y:S01]  /*4570*/  LDC R22, c[0x0][0x600] ;  /* 0x00018000ff167b82 */ /* 0x000e220000000800 */
[-CC-:B-1----:R-:W-:Y:S02]  /*4580*/  SHF.R.U64 R8, R6, R10.reuse, R7.reuse ;  /* 0x0000000a06087219 */ /* 0x182fe40000001207 */
[----:B------:R-:W-:Y:S01]  /*4590*/  SHF.R.U32.HI R7, RZ, R10, R7 ;  /* 0x0000000aff077219 */ /* 0x000fe20000011607 */
[----:B------:R-:W-:-:S04]  /*45a0*/  IMAD.MOV.U32 R10, RZ, RZ, -0x1 ;  /* 0xffffffffff0a7424 */ /* 0x000fc800078e00ff */
        /* <DEDUP_REMOVED lines=21> */
.L_x_108:
[----:B------:R-:W-:Y:S01]  /*4700*/  ISETP.NE.AND P0, PT, R2, 0x1, PT ;  /* 0x000000010200780c */ /* 0x000fe20003f05270 */
[----:B0-----:R-:W-:Y:S01]  /*4710*/  VIADD R11, R22, 0xffffffff ;  /* 0xffffffff160b7836 */ /* 0x001fe20000000000 */
[----:B-1----:R-:W-:Y:S02]  /*4720*/  SHF.R.U64 R6, R6, R24, R7 ;  /* 0x0000001806067219 */ /* 0x002fe40000001207 */
[----:B------:R-:W-:Y:S02]  /*4730*/  SHF.L.U32 R30, R30, R25, RZ ;  /* 0x000000191e1e7219 */ /* 0x000fe400000006ff */
[----:B------:R-:W-:Y:S01]  /*4740*/  LOP3.LUT R5, R23, R32, RZ, 0xc0, !PT ;  /* 0x0000002017057212 */ /* 0x000fe200078ec0ff */
[----:B------:R-:W-:-:S04]  /*4750*/  IMAD.MOV R7, RZ, RZ, -R6 ;  /* 0x000000ffff077224 */ /* 0x000fc800078e0a06 */
[----:B------:R-:W-:Y:S01]  /*4760*/  IMAD R6, R30, R6, R5 ;  /* 0x000000061e067224 */ /* 0x000fe200078e0205 */
[----:B------:R-:W-:Y:S01]  /*4770*/  LOP3.LUT R5, R8, R11, RZ, 0xc0, !PT ;  /* 0x0000000b08057212 */ /* 0x000fe200078ec0ff */
[----:B------:R-:W-:Y:S02]  /*4780*/  @P0 IMAD R3, R9, R14, R4 ;  /* 0x0000000e09030224 */ /* 0x000fe400078e0204 */
[----:B--2---:R-:W-:Y:S02]  /*4790*/  IMAD R4, R7, R28, R20 ;  /* 0x0000001c07047224 */ /* 0x004fe400078e0214 */
[----:B---3--:R-:W-:Y:S02]  /*47a0*/  IMAD R3, R6, R29, R3 ;  /* 0x0000001d06037224 */ /* 0x008fe400078e0203 */
[----:B------:R-:W-:Y:S02]  /*47b0*/  IMAD R4, R4, R22, R5 ;  /* 0x0000001604047224 */ /* 0x000fe400078e0205 */
[----:B------:R-:W-:-:S02]  /*47c0*/  IMAD.MOV.U32 R8, RZ, RZ, 0x1 ;  /* 0x00000001ff087424 */ /* 0x000fc400078e00ff */
[----:B------:R-:W-:Y:S01]  /*47d0*/  IMAD.MOV.U32 R6, RZ, RZ, R21 ;  /* 0x000000ffff067224 */ /* 0x000fe200078e0015 */
[----:B------:R-:W-:Y:S02]  /*47e0*/  SEL R7, R4, R3, !P0 ;  /* 0x0000000304077207 */ /* 0x000fe40004000000 */
[----:B------:R-:W-:-:S07]  /*47f0*/  SEL R20, R3, R4, !P0 ;  /* 0x0000000403147207 */ /* 0x000fce0004000000 */
.L_x_106:
[----:B------:R-:W-:-:S08]  /*4800*/  NOP ;  /* 0x0000000000007918 */ /* 0x000fd00000000000 */
[----:B------:R-:W0:-:S00]  /*4810*/  USETMAXREG.DEALLOC.CTAPOOL 0x28 ;  /* 0x00000028000079c8 */ /* 0x000e0000080e0500 */
[----:B0-----:R-:W-:-:S13]  /*4820*/  ISETP.NE.AND P0, PT, R0, RZ, PT ;  /* 0x000000ff0000720c */ /* 0x001fda0003f05270 */
[----:B------:R-:W-:Y:S05]  /*4830*/  @P0 EXIT ;  /* 0x000000000000094d */ /* 0x000fea0003800000 */
[----:B------:R-:W-:Y:S01]  /*4840*/  LOP3.LUT P0, RZ, R8, 0xff, RZ, 0xc0, !PT ;  /* 0x000000ff08ff7812 */ /* 0x000fe2000780c0ff */
[----:B------:R-:W-:Y:S02]  /*4850*/  IMAD.MOV.U32 R0, RZ, RZ, 0x1 ;  /* 0x00000001ff007424 */ /* 0x000fe400078e00ff */
[----:B------:R-:W-:-:S10]  /*4860*/  IMAD.MOV.U32 R3, RZ, RZ, RZ ;  /* 0x000000ffff037224 */ /* 0x000fd400078e00ff */
[----:B------:R-:W-:Y:S05]  /*4870*/  @!P0 BRA `(.L_x_109) ;  /* 0x0000000c00448947 */ /* 0x000fea0003800000 */
[----:B------:R-:W0:Y:S01]  /*4880*/  LDC R0, c[0x0][0x28c] ;  /* 0x0000a300ff007b82 */ /* 0x000e220000000800 */
[----:B------:R-:W-:Y:S01]  /*4890*/  ULDC UR5, c[0x0][0x658] ;  /* 0x0001960000057ab9 */ /* 0x000fe20000000800 */
[----:B------:R-:W-:Y:S01]  /*48a0*/  UMOV UR7, 0xffffffff ;  /* 0xffffffff00077882 */ /* 0x000fe20000000000 */
[----:B------:R-:W-:Y:S01]  /*48b0*/  ULDC UR6, c[0x0][0xc] ;  /* 0x0000030000067ab9 */ /* 0x000fe20000000800 */
[----:B------:R-:W-:Y:S01]  /*48c0*/  USHF.L.U32 UR8, UR7, UR5, URZ ;  /* 0x0000000507087299 */ /* 0x000fe2000800063f */
[----:B------:R-:W-:Y:S01]  /*48d0*/  BSSY B0, `(.L_x_109) ;  /* 0x00000cb000007945 */ /* 0x000fe20003800000 */
[----:B------:R-:W-:Y:S01]  /*48e0*/  UMOV UR9, 0x1 ;  /* 0x0000000100097882 */ /* 0x000fe20000000000 */
[----:B------:R-:W-:Y:S01]  /*48f0*/  ULDC UR7, c[0x0][0x10] ;  /* 0x0000040000077ab9 */ /* 0x000fe20000000800 */
[----:B------:R-:W1:Y:S01]  /*4900*/  S2UR UR10, SR_CgaCtaId ;  /* 0x00000000000a79c3 */ /* 0x000e620000008800 */
[----:B------:R-:W-:Y:S01]  /*4910*/  UIMAD.WIDE.U32 UR6, UR6, UR7, URZ ;  /* 0x00000007060672a5 */ /* 0x000fe2000f8e003f */
[----:B------:R-:W-:Y:S01]  /*4920*/  IMAD.MOV.U32 R11, RZ, RZ, 0x1 ;  /* 0x00000001ff0b7424 */ /* 0x000fe200078e00ff */
[----:B------:R-:W-:Y:S01]  /*4930*/  USHF.L.U32 UR17, UR9, UR5, URZ ;  /* 0x0000000509117299 */ /* 0x000fe2000800063f */
[----:B------:R-:W-:Y:S01]  /*4940*/  LOP3.LUT R8, R19, 0x2, RZ, 0xfc, !PT ;  /* 0x0000000213087812 */ /* 0x000fe200078efcff */
[----:B------:R-:W-:Y:S01]  /*4950*/  ULDC UR4, c[0x0][0x600] ;  /* 0x0001800000047ab9 */ /* 0x000fe20000000800 */
[----:B------:R-:W-:Y:S01]  /*4960*/  ULDC UR5, c[0x0][0x14] ;  /* 0x0000050000057ab9 */ /* 0x000fe20000000800 */
[----:B------:R-:W-:-:S02]  /*4970*/  UIADD3 UR4, UR4, -0x1, URZ ;  /* 0xffffffff04047890 */ /* 0x000fc4000fffe03f */
[----:B------:R-:W-:Y:S02]  /*4980*/  UIMAD.WIDE.U32 UR22, UR6, UR5, URZ ;  /* 0x00000005061672a5 */ /* 0x000fe4000f8e003f */
[----:B------:R-:W-:Y:S02]  /*4990*/  UIMAD UR13, UR7, UR5, URZ ;  /* 0x00000005070d72a4 */ /* 0x000fe4000f8e023f */
[----:B------:R-:W-:Y:S02]  /*49a0*/  ULOP3.LUT UR16, URZ, UR8, URZ, 0x33, !UPT ;  /* 0x000000083f107292 */ /* 0x000fe4000f8e333f */
[----:B------:R-:W-:Y:S01]  /*49b0*/  UIADD3 UR13, UR23, UR13, URZ ;  /* 0x0000000d170d7290 */ /* 0x000fe2000fffe03f */
[----:B0-----:R-:W-:Y:S01]  /*49c0*/  VIADD R0, R0, 0x3f ;  /* 0x0000003f00007836 */ /* 0x001fe20000000000 */
[----:B------:R-:W-:-:S04]  /*49d0*/  ULDC.64 UR24, c[0x0][0x198] ;  /* 0x0000660000187ab9 */ /* 0x000fc80000000a00 */
[----:B------:R-:W-:Y:S01]  /*49e0*/  SHF.R.S32.HI R3, RZ, 0x1f, R0 ;  /* 0x0000001fff037819 */ /* 0x000fe20000011400 */
[----:B-1----:R-:W-:-:S03]  /*49f0*/  IMAD.U32 R9, RZ, RZ, UR10 ;  /* 0x0000000aff097e24 */ /* 0x002fc6000f8e00ff */
[----:B------:R-:W-:Y:S01]  /*4a00*/  LEA.HI R3, R3, R0, RZ, 0x6 ;  /* 0x0000000003037211 */ /* 0x000fe200078f30ff */
[----:B------:R-:W-:-:S03]  /*4a10*/  IMAD.MOV.U32 R0, RZ, RZ, 0x1 ;  /* 0x00000001ff007424 */ /* 0x000fc600078e00ff */
[----:B------:R-:W-:Y:S01]  /*4a20*/  SHF.R.S32.HI R10, RZ, 0x6, R3 ;  /* 0x00000006ff0a7819 */ /* 0x000fe20000011403 */
[----:B------:R-:W-:Y:S01]  /*4a30*/  IMAD.MOV.U32 R3, RZ, RZ, RZ ;  /* 0x000000ffff037224 */ /* 0x000fe200078e00ff */
[----:B------:R-:W-:-:S03]  /*4a40*/  LEA R12, R9, 0x200, 0xc ;  /* 0x00000200090c7811 */ /* 0x000fc600078e60ff */
[----:B------:R-:W-:-:S07]  /*4a50*/  VIADD R13, R10, 0x1 ;  /* 0x000000010a0d7836 */ /* 0x000fce0000000000 */
.L_x_120:
[----:B------:R-:W-:-:S03]  /*4a60*/  UMOV UR5, 0xffffffff ;  /* 0xffffffff00057882 */ /* 0x000fc60000000000 */
[----:B------:R-:W-:Y:S05]  /*4a70*/  BRA.DIV UR5, `(.L_x_110) ;  /* 0x0000001605a47947 */ /* 0x000fea000b800000 */
[----:B------:R-:W-:-:S13]  /*4a80*/  ELECT P6, URZ, PT ;  /* 0x00000000003f782f */ /* 0x000fda00038c0000 */
.L_x_145:
[----:B------:R-:W0:Y:S01]  /*4a90*/  LDC R4, c[0x0][0x28c] ;  /* 0x0000a300ff047b82 */ /* 0x000e220000000800 */
[----:B------:R-:W-:Y:S01]  /*4aa0*/  BSSY B1, `(.L_x_111) ;  /* 0x000003a000017945 */ /* 0x000fe20003800000 */
[----:B0-----:R-:W-:-:S13]  /*4ab0*/  ISETP.LT.OR P6, PT, R4, 0x1, !P6 ;  /* 0x000000010400780c */ /* 0x001fda00077c1670 */
[----:B------:R-:W-:Y:S05]  /*4ac0*/  @P6 BRA `(.L_x_112) ;  /* 0x0000000000dc6947 */ /* 0x000fea0003800000 */
[----:B------:R-:W-:Y:S02]  /*4ad0*/  IMAD R20, R20, 0x2, R9 ;  /* 0x0000000214147824 */ /* 0x000fe400078e0209 */
[----:B------:R-:W-:Y:S02]  /*4ae0*/  IMAD.SHL.U32 R21, R7, 0x40, RZ ;  /* 0x0000004007157824 */ /* 0x000fe400078e00ff */
[----:B------:R-:W-:Y:S02]  /*4af0*/  IMAD.MOV.U32 R24, RZ, RZ, RZ ;  /* 0x000000ffff187224 */ /* 0x000fe400078e00ff */
[----:B------:R-:W-:Y:S02]  /*4b00*/  IMAD.MOV.U32 R4, RZ, RZ, R13 ;  /* 0x000000ffff047224 */ /* 0x000fe400078e000d */
[----:B------:R-:W-:Y:S02]  /*4b10*/  IMAD.MOV.U32 R5, RZ, RZ, R0 ;  /* 0x000000ffff057224 */ /* 0x000fe400078e0000 */
[----:B------:R-:W-:-:S02]  /*4b20*/  IMAD.MOV.U32 R7, RZ, RZ, R3 ;  /* 0x000000ffff077224 */ /* 0x000fc400078e0003 */
[----:B------:R-:W-:-:S07]  /*4b30*/  IMAD.SHL.U32 R20, R20, 0x40, RZ ;  /* 0x0000004014147824 */ /* 0x000fce00078e00ff */
.L_x_115:
[----:B------:R-:W0:Y:S01]  /*4b40*/  S2UR UR5, SR_CgaCtaId ;  /* 0x00000000000579c3 */ /* 0x000e220000008800 */
[----:B------:R-:W-:Y:S02]  /*4b50*/  MOV R14, 0x400 ;  /* 0x00000400000e7802 */ /* 0x000fe40000000f00 */
[----:B------:R-:W-:-:S13]  /*4b60*/  LOP3.LUT P1, RZ, R18, 0x7f, RZ, 0xc0, !PT ;  /* 0x0000007f12ff7812 */ /* 0x000fda000782c0ff */
[----:B------:R-:W1:Y:S01]  /*4b70*/  @!P1 LDC R15, c[0x0][0x500] ;  /* 0x00014000ff0f9b82 */ /* 0x000e620000000800 */
[----:B0-----:R-:W-:-:S05]  /*4b80*/  IMAD.U32 R9, RZ, RZ, UR5 ;  /* 0x00000005ff097e24 */ /* 0x001fca000f8e00ff */
[----:B------:R-:W-:Y:S02]  /*4b90*/  LEA R22, R9, R14, 0x18 ;  /* 0x0000000e09167211 */ /* 0x000fe400078ec0ff */
[----:B------:R-:W-:-:S03]  /*4ba0*/  SHF.L.U32 R14, R5, 0x1f, RZ ;  /* 0x0000001f050e7819 */ /* 0x000fc600000006ff */
[----:B------:R-:W-:-:S04]  /*4bb0*/  IMAD R23, R7, 0x8, R22 ;  /* 0x0000000807177824 */ /* 0x000fc800078e0216 */
[----:B------:R-:W0:Y:S02]  /*4bc0*/  SYNCS.PHASECHK.TRANS64.TRYWAIT P0, [R23+URZ+0x90], R14 ;  /* 0x0000900e170075a7 */ /* 0x000e24000800017f */
[----:B01----:R-:W-:Y:S05]  /*4bd0*/  @!P0 BRA `(.L_x_113) ;  /* 0x00000014006c8947 */ /* 0x003fea0003800000 */
.L_x_146:
[----:B0-----:R-:W-:Y:S01]  /*4be0*/  PRMT R14, R8, 0x9910, RZ ;  /* 0x00009910080e7816 */ /* 0x001fe200000000ff */
[----:B------:R0:W-:Y:S03]  /*4bf0*/  @!P1 SYNCS.ARRIVE.TRANS64 RZ, [R23+URZ], R15 ;  /* 0x0000000f17ff99a7 */ /* 0x0001e6000800003f */
[----:B------:R-:W-:-:S13]  /*4c00*/  ISETP.NE.AND P0, PT, R14, 0x2, PT ;  /* 0x000000020e00780c */ /* 0x000fda0003f05270 */
[----:B0-----:R-:W-:Y:S05]  /*4c10*/  @P0 BRA `(.L_x_114) ;  /* 0x0000000000040947 */ /* 0x001fea0003800000 */
[----:B------:R-:W-:Y:S01]  /*4c20*/  BPT.TRAP 0x1 ;  /* 0x000000040000795c */ /* 0x000fe20000300000 */
.L_x_114:
[C---:B------:R-:W-:Y:S01]  /*4c30*/  IMAD R14, R7.reuse, 0x2000, R12 ;  /* 0x00002000070e7824 */ /* 0x040fe200078e020c */
[----:B------:R-:W-:Y:S01]  /*4c40*/  R2UR UR8, R22 ;  /* 0x00000000160872ca */ /* 0x000fe200000e0000 */
[----:B------:R-:W-:Y:S01]  /*4c50*/  IMAD R22, R7, 0x1000, R22 ;  /* 0x0000100007167824 */ /* 0x000fe200078e0216 */
[----:B------:R-:W-:Y:S01]  /*4c60*/  R2UR UR18, R20 ;  /* 0x00000000141272ca */ /* 0x000fe200000e0000 */
[----:B------:R-:W-:Y:S01]  /*4c70*/  VIADD R4, R4, 0xffffffff ;  /* 0xffffffff04047836 */ /* 0x000fe20000000000 */
[----:B------:R-:W-:Y:S01]  /*4c80*/  R2UR UR5, R14 ;  /* 0x000000000e0572ca */ /* 0x000fe200000e0000 */
[----:B------:R-:W-:Y:S01]  /*4c90*/  UIADD3 UR6, UP0, UR24, 0xf0, URZ ;  /* 0x000000f018067890 */ /* 0x000fe2000ff1e03f */
[----:B------:R-:W-:Y:S01]  /*4ca0*/  R2UR UR11, R22 ;  /* 0x00000000160b72ca */ /* 0x000fe200000e0000 */
[----:B------:R-:W-:Y:S01]  /*4cb0*/  UIADD3 UR26, UP1, UR24, 0x1f0, URZ ;  /* 0x000001f0181a7890 */ /* 0x000fe2000ff3e03f */
[----:B------:R-:W-:Y:S01]  /*4cc0*/  R2UR UR9, R23 ;  /* 0x00000000170972ca */ /* 0x000fe200000e0000 */
[----:B------:R-:W-:Y:S01]  /*4cd0*/  UIADD3.X UR7, URZ, UR25, URZ, UP0, !UPT ;  /* 0x000000193f077290 */ /* 0x000fe200087fe43f */
[----:B------:R-:W-:Y:S01]  /*4ce0*/  R2UR UR10, R24 ;  /* 0x00000000180a72ca */ /* 0x000fe200000e0000 */
[----:B------:R-:W-:Y:S01]  /*4cf0*/  VIADD R7, R7, 0x1 ;  /* 0x0000000107077836 */ /* 0x000fe20000000000 */
[----:B------:R-:W-:Y:S01]  /*4d00*/  R2UR UR12, R6 ;  /* 0x00000000060c72ca */ /* 0x000fe200000e0000 */
[----:B------:R-:W-:Y:S01]  /*4d10*/  UIADD3.X UR27, URZ, UR25, URZ, UP1, !UPT ;  /* 0x000000193f1b7290 */ /* 0x000fe20008ffe43f */
[----:B------:R-:W-:Y:S01]  /*4d20*/  R2UR UR19, R21 ;  /* 0x00000000151372ca */ /* 0x000fe200000e0000 */
[----:B------:R-:W-:Y:S01]  /*4d30*/  UMOV UR20, 0x30000 ;  /* 0x0003000000147882 */ /* 0x000fe20000000000 */
[----:B------:R-:W-:Y:S01]  /*4d40*/  ISETP.GT.AND P1, PT, R4, 0x1, PT ;  /* 0x000000010400780c */ /* 0x000fe20003f24270 */
[----:B------:R-:W-:Y:S01]  /*4d50*/  UIADD3 UR8, UR8, UR5, URZ ;  /* 0x0000000508087290 */ /* 0x000fe2000fffe03f */
[----:B------:R-:W-:Y:S01]  /*4d60*/  ISETP.NE.AND P0, PT, R7, 0x12, PT ;  /* 0x000000120700780c */ /* 0x000fe20003f05270 */
[----:B------:R-:W-:Y:S01]  /*4d70*/  UIADD3 UR5, UR11, 0x24200, URZ ;  /* 0x000242000b057890 */ /* 0x000fe2000fffe03f */
[----:B------:R-:W-:Y:S01]  /*4d80*/  VIADD R24, R24, 0x40 ;  /* 0x0000004018187836 */ /* 0x000fe20000000000 */
[----:B------:R-:W-:Y:S01]  /*4d90*/  UMOV UR14, 0x0 ;  /* 0x00000000000e7882 */ /* 0x000fe20000000000 */
[----:B------:R-:W-:Y:S01]  /*4da0*/  UMOV UR15, 0x10000000 ;  /* 0x10000000000f7882 */ /* 0x000fe20000000000 */
[----:B------:R-:W-:Y:S01]  /*4db0*/  UMOV UR11, UR18 ;  /* 0x00000012000b7c82 */ /* 0x000fe20008000000 */
[----:B------:R-:W-:-:S02]  /*4dc0*/  SEL R14, RZ, 0x1, P0 ;  /* 0x00000001ff0e7807 */ /* 0x000fc40000000000 */
[----:B------:R0:W-:Y:S01]  /*4dd0*/  UTMALDG.3D.MULTICAST [UR8], [UR6], UR20, desc[UR14] ;  /* 0x00000e08060073b4 */ /* 0x0001e20008011814 */
[----:B------:R-:W-:Y:S02]  /*4de0*/  SEL R7, R7, RZ, P0 ;  /* 0x000000ff07077207 */ /* 0x000fe40000000000 */
[----:B------:R-:W-:Y:S01]  /*4df0*/  LOP3.LUT R5, R5, R14, RZ, 0x3c, !PT ;  /* 0x0000000e05057212 */ /* 0x000fe200078e3cff */
[----:B0-----:R-:W-:Y:S01]  /*4e00*/  UMOV UR8, UR5 ;  /* 0x0000000500087c82 */ /* 0x001fe20008000000 */
[----:B------:R-:W-:Y:S02]  /*4e10*/  UMOV UR11, UR19 ;  /* 0x00000013000b7c82 */ /* 0x000fe40008000000 */
[----:B------:R0:W-:Y:S02]  /*4e20*/  UTMALDG.3D [UR8], [UR26], desc[UR14] ;  /* 0x00000e081a0075b4 */ /* 0x0001e40008011000 */
[----:B0-----:R-:W-:Y:S05]  /*4e30*/  @P1 BRA `(.L_x_115) ;  /* 0xfffffffc00401947 */ /* 0x001fea000383ffff */
.L_x_112:
[----:B------:R-:W-:Y:S05]  /*4e40*/  BSYNC B1 ;  /* 0x0000000000017941 */ /* 0x000fea0003800000 */
.L_x_111:
[----:B------:R-:W-:Y:S01]  /*4e50*/  LOP3.LUT P1, RZ, R11, 0xff, RZ, 0xc0, !PT ;  /* 0x000000ff0bff7812 */ /* 0x000fe2000782c0ff */
[C---:B------:R-:W-:Y:S01]  /*4e60*/  IMAD.IADD R6, R10.reuse, 0x1, R3 ;  /* 0x000000010a067824 */ /* 0x040fe200078e0203 */
[----:B------:R-:W-:Y:S01]  /*4e70*/  ULDC.64 UR6, c[0x0][0x650] ;  /* 0x0001940000067ab9 */ /* 0x000fe20000000a00 */
[----:B------:R-:W-:Y:S01]  /*4e80*/  ISETP.GE.U32.AND P2, PT, R10, 0x12, PT ;  /* 0x000000120a00780c */ /* 0x000fe20003f46070 */
[----:B------:R-:W-:Y:S01]  /*4e90*/  BSSY B1, `(.L_x_116) ;  /* 0x000006c000017945 */ /* 0x000fe20003800000 */
[----:B------:R-:W-:Y:S01]  /*4ea0*/  IMAD.MOV.U32 R20, RZ, RZ, -0x1 ;  /* 0xffffffffff147424 */ /* 0x000fe200078e00ff */
[----:B------:R-:W-:Y:S01]  /*4eb0*/  ISETP.GT.U32.AND P0, PT, R6, 0x11, PT ;  /* 0x000000110600780c */ /* 0x000fe20003f04070 */
[----:B------:R-:W-:Y:S01]  /*4ec0*/  IMAD.MOV.U32 R7, RZ, RZ, -0x1 ;  /* 0xffffffffff077424 */ /* 0x000fe200078e00ff */
[----:B------:R-:W-:Y:S02]  /*4ed0*/  PRMT R11, RZ, 0x7610, R11 ;  /* 0x00007610ff0b7816 */ /* 0x000fe4000000000b */
[----:B------:R-:W-:-:S03]  /*4ee0*/  ISETP.LT.U32.AND P0, PT, R10, 0x12, P0 ;  /* 0x000000120a00780c */ /* 0x000fc60000701070 */
[----:B------:R-:W0:Y:S01]  /*4ef0*/  @P1 S2R R9, SR_CgaCtaId ;  /* 0x0000000000091919 */ /* 0x000e220000008800 */
[----:B------:R-:W-:-:S04]  /*4f00*/  @P1 MOV R4, 0x400 ;  /* 0x0000040000041802 */ /* 0x000fc80000000f00 */
[----:B0-----:R-:W-:Y:S01]  /*4f10*/  @P1 LEA R3, R9, R4, 0x18 ;  /* 0x0000000409031211 */ /* 0x001fe200078ec0ff */
[----:B------:R-:W-:-:S03]  /*4f20*/  IMAD.WIDE.U32 R4, R6, 0x38e38e39, RZ ;  /* 0x38e38e3906047825 */ /* 0x000fc600078e00ff */
[----:B------:R0:W-:Y:S01]  /*4f30*/  @P1 SYNCS.ARRIVE.TRANS64.A1T0 RZ, [R3+URZ+0x138], RZ ;  /* 0x000138ff03ff19a7 */ /* 0x0001e2000810003f */
[----:B------:R-:W-:Y:S02]  /*4f40*/  IADD3 R16, P1, R16, UR22, RZ ;  /* 0x0000001610107c10 */ /* 0x000fe4000ff3e0ff */
[----:B------:R-:W-:Y:S02]  /*4f50*/  SHF.R.U32.HI R5, RZ, 0x2, R5 ;  /* 0x00000002ff057819 */ /* 0x000fe40000011605 */
[----:B------:R-:W-:Y:S02]  /*4f60*/  IADD3.X R17, R17, UR13, RZ, P1, !PT ;  /* 0x0000000d11117c10 */ /* 0x000fe40008ffe4ff */
[----:B------:R-:W-:Y:S02]  /*4f70*/  PRMT R4, RZ, 0x7610, R4 ;  /* 0x00007610ff047816 */ /* 0x000fe40000000004 */
[----:B0-----:R-:W-:Y:S02]  /*4f80*/  SEL R3, RZ, 0x1, !P0 ;  /* 0x00000001ff037807 */ /* 0x001fe40004000000 */
[----:B------:R-:W-:-:S02]  /*4f90*/  ISETP.GE.U32.AND P0, PT, R16, UR6, PT ;  /* 0x0000000610007c0c */ /* 0x000fc4000bf06070 */
[----:B------:R-:W-:Y:S01]  /*4fa0*/  LOP3.LUT R0, R0, R3, RZ, 0x3c, !PT ;  /* 0x0000000300007212 */ /* 0x000fe200078e3cff */
[----:B------:R-:W-:Y:S01]  /*4fb0*/  IMAD R3, R5, -0x12, R6 ;  /* 0xffffffee05037824 */ /* 0x000fe200078e0206 */
[----:B------:R-:W-:Y:S01]  /*4fc0*/  ISETP.GE.U32.AND.EX P0, PT, R17, UR7, PT, P0 ;  /* 0x0000000711007c0c */ /* 0x000fe2000bf06100 */
[----:B------:R-:W-:Y:S01]  /*4fd0*/  IMAD.MOV.U32 R6, RZ, RZ, -0x1 ;  /* 0xffffffffff067424 */ /* 0x000fe200078e00ff */
[----:B------:R-:W-:-:S11]  /*4fe0*/  @P2 LOP3.LUT R0, R0, 0x1, R5, 0x78, !PT ;  /* 0x0000000100002812 */ /* 0x000fd600078e7805 */
[----:B------:R-:W-:Y:S05]  /*4ff0*/  @P0 BRA `(.L_x_117) ;  /* 0x0000000400540947 */ /* 0x000fea0003800000 */
[----:B------:R-:W0:Y:S01]  /*5000*/  S2R R15, SR_CTAID.X ;  /* 0x00000000000f7919 */ /* 0x000e220000002500 */
[----:B------:R-:W-:Y:S01]  /*5010*/  ULDC.64 UR6, c[0x0][0x628] ;  /* 0x00018a0000067ab9 */ /* 0x000fe20000000a00 */
[----:B------:R-:W-:Y:S01]  /*5020*/  ULDC UR8, c[0x0][0x630] ;  /* 0x00018c0000087ab9 */ /* 0x000fe20000000800 */
[----:B------:R-:W-:Y:S01]  /*5030*/  ISETP.NE.U32.AND P0, PT, RZ, UR6, PT ;  /* 0x00000006ff007c0c */ /* 0x000fe2000bf05070 */
[----:B------:R-:W1:Y:S01]  /*5040*/  S2R R20, SR_CTAID.Y ;  /* 0x0000000000147919 */ /* 0x000e620000002600 */
[----:B------:R-:W-:Y:S01]  /*5050*/  ULDC UR9, c[0x0][0x150] ;  /* 0x0000540000097ab9 */ /* 0x000fe20000000800 */
[----:B------:R-:W-:Y:S01]  /*5060*/  IMAD.MOV.U32 R4, RZ, RZ, R16 ;  /* 0x000000ffff047224 */ /* 0x000fe200078e0010 */
[----:B------:R-:W-:Y:S01]  /*5070*/  ISETP.NE.AND.EX P0, PT, RZ, UR7, PT, P0 ;  /* 0x00000007ff007c0c */ /* 0x000fe2000bf05300 */
[----:B------:R-:W-:Y:S01]  /*5080*/  IMAD.MOV.U32 R5, RZ, RZ, R17 ;  /* 0x000000ffff057224 */ /* 0x000fe200078e0011 */
[----:B0-----:R-:W-:-:S11]  /*5090*/  I2FP.F32.U32 R22, R15 ;  /* 0x0000000f00167245 */ /* 0x001fd60000201000 */
[----:B------:R-:W-:Y:S05]  /*50a0*/  @!P0 BRA `(.L_x_118) ;  /* 0x0000000000288947 */ /* 0x000fea0003800000 */
[----:B------:R-:W-:Y:S02]  /*50b0*/  ULDC UR5, c[0x0][0x634] ;  /* 0x00018d0000057ab9 */ /* 0x000fe40000000800 */
[----:B------:R-:W-:-:S05]  /*50c0*/  IADD3 R5, P0, R16, UR5, RZ ;  /* 0x0000000510057c10 */ /* 0x000fca000ff1e0ff */
[----:B------:R-:W-:-:S04]  /*50d0*/  IMAD.X R21, RZ, RZ, R17, P0 ;  /* 0x000000ffff157224 */ /* 0x000fc800000e0611 */
[----:B------:R-:W-:-:S04]  /*50e0*/  IMAD.WIDE.U32 R6, R21, UR6, RZ ;  /* 0x0000000615067c25 */ /* 0x000fc8000f8e00ff */
[----:B------:R-:W-:-:S04]  /*50f0*/  IMAD.WIDE.U32 R6, P0, R5, UR7, R6 ;  /* 0x0000000705067c25 */ /* 0x000fc8000f800006 */
[----:B------:R-:W-:-:S04]  /*5100*/  IMAD.WIDE.U32 R4, R5, UR6, RZ ;  /* 0x0000000605047c25 */ /* 0x000fc8000f8e00ff */
[----:B------:R-:W-:Y:S01]  /*5110*/  IMAD.MOV.U32 R4, RZ, RZ, R7 ;  /* 0x000000ffff047224 */ /* 0x000fe200078e0007 */
[----:B------:R-:W-:Y:S01]  /*5120*/  IADD3 RZ, P1, R5, R6, RZ ;  /* 0x0000000605ff7210 */ /* 0x000fe20007f3e0ff */
[----:B------:R-:W-:-:S04]  /*5130*/  IMAD.X R5, RZ, RZ, RZ, P0 ;  /* 0x000000ffff057224 */ /* 0x000fc800000e06ff */
[----:B------:R-:W-:-:S08]  /*5140*/  IMAD.WIDE.U32.X R4, R21, UR7, R4, P1 ;  /* 0x0000000715047c25 */ /* 0x000fd000088e0404 */
.L_x_118:
[--C-:B------:R-:W-:Y:S01]  /*5150*/  SHF.R.U64 R14, R4, UR8, R5.reuse ;  /* 0x00000008040e7c19 */ /* 0x100fe20008001205 */
[----:B------:R-:W-:Y:S01]  /*5160*/  FMUL R22, R22, UR9 ;  /* 0x0000000916167c20 */ /* 0x000fe20008400000 */
[----:B------:R-:W-:Y:S01]  /*5170*/  SHF.R.U32.HI R4, RZ, UR8, R5 ;  /* 0x00000008ff047c19 */ /* 0x000fe20008011605 */
[----:B------:R-:W0:Y:S01]  /*5180*/  LDC R6, c[0x0][0x144] ;  /* 0x00005100ff067b82 */ /* 0x000e220000000800 */
[----:B------:R-:W-:Y:S01]  /*5190*/  IADD3 R5, P0, RZ, -R14, RZ ;  /* 0x8000000eff057210 */ /* 0x000fe20007f1e0ff */
[----:B------:R-:W-:Y:S01]  /*51a0*/  ULDC UR5, c[0x0][0x154] ;  /* 0x0000550000057ab9 */ /* 0x000fe20000000800 */
[----:B-1----:R-:W-:Y:S01]  /*51b0*/  I2FP.F32.U32 R7, R20 ;  /* 0x0000001400077245 */ /* 0x002fe20000201000 */
[----:B------:R-:W1:Y:S01]  /*51c0*/  F2I.U32.TRUNC.NTZ R22, R22 ;  /* 0x0000001600167305 */ /* 0x000e62000020f000 */
[----:B------:R-:W-:Y:S01]  /*51d0*/  ULDC.64 UR6, c[0x0][0x620] ;  /* 0x0001880000067ab9 */ /* 0x000fe20000000a00 */
[----:B------:R-:W-:Y:S01]  /*51e0*/  IMAD.X R4, RZ, RZ, ~R4, P0 ;  /* 0x000000ffff047224 */ /* 0x000fe200000e0e04 */
[----:B------:R-:W-:Y:S01]  /*51f0*/  ISETP.NE.AND P2, PT, R2, 0x1, PT ;  /* 0x000000010200780c */ /* 0x000fe20003f45270 */
[----:B------:R-:W-:Y:S01]  /*5200*/  FMUL R23, R7, UR5 ;  /* 0x0000000507177c20 */ /* 0x000fe20008400000 */
[----:B------:R-:W2:Y:S01]  /*5210*/  LDC R25, c[0x0][0x148] ;  /* 0x00005200ff197b82 */ /* 0x000ea20000000800 */
[----:B------:R-:W-:Y:S01]  /*5220*/  IMAD R4, R4, UR6, RZ ;  /* 0x0000000604047c24 */ /* 0x000fe2000f8e02ff */
[----:B------:R-:W-:-:S03]  /*5230*/  ULDC UR5, c[0x0][0x618] ;  /* 0x0001860000057ab9 */ /* 0x000fc60000000800 */
[----:B------:R-:W3:Y:S01]  /*5240*/  F2I.U32.TRUNC.NTZ R23, R23 ;  /* 0x0000001700177305 */ /* 0x000ee2000020f000 */
[C---:B------:R-:W-:Y:S02]  /*5250*/  IMAD R7, R5.reuse, UR7, R4 ;  /* 0x0000000705077c24 */ /* 0x040fe4000f8e0204 */
[----:B------:R-:W-:Y:S01]  /*5260*/  IMAD.WIDE.U32 R4, R5, UR6, R16 ;  /* 0x0000000605047c25 */ /* 0x000fe2000f8e0010 */
[----:B------:R-:W-:Y:S02]  /*5270*/  ULDC.64 UR6, c[0x0][0x640] ;  /* 0x0001900000067ab9 */ /* 0x000fe40000000a00 */
[----:B------:R-:W-:Y:S01]  /*5280*/  ISETP.NE.U32.AND P0, PT, RZ, UR6, PT ;  /* 0x00000006ff007c0c */ /* 0x000fe2000bf05070 */
[----:B------:R-:W-:Y:S02]  /*5290*/  IMAD.IADD R5, R5, 0x1, R7 ;  /* 0x0000000105057824 */ /* 0x000fe400078e0207 */
[----:B-1----:R-:W-:Y:S01]  /*52a0*/  IMAD.MOV R22, RZ, RZ, -R22 ;  /* 0x000000ffff167224 */ /* 0x002fe200078e0a16 */
[----:B------:R-:W-:-:S02]  /*52b0*/  ISETP.NE.AND.EX P0, PT, RZ, UR7, PT, P0 ;  /* 0x00000007ff007c0c */ /* 0x000fc4000bf05300 */
[----:B------:R-:W-:Y:S01]  /*52c0*/  SHF.R.U64 R21, R4, UR5, R5 ;  /* 0x0000000504157c19 */ /* 0x000fe20008001205 */
[----:B0-----:R-:W-:Y:S01]  /*52d0*/  IMAD R15, R6, R22, R15 ;  /* 0x00000016060f7224 */ /* 0x001fe200078e020f */
[----:B------:R-:W-:Y:S01]  /*52e0*/  SHF.R.U32.HI R4, RZ, UR5, R5 ;  /* 0x00000005ff047c19 */ /* 0x000fe20008011605 */
[----:B------:R-:W-:Y:S01]  /*52f0*/  ULDC UR5, c[0x0][0x608] ;  /* 0x0001820000057ab9 */ /* 0x000fe20000000800 */
[----:B---3--:R-:W-:Y:S02]  /*5300*/  IMAD.MOV R6, RZ, RZ, -R23 ;  /* 0x000000ffff067224 */ /* 0x008fe400078e0a17 */
[--C-:B------:R-:W-:Y:S02]  /*5310*/  SHF.R.U64 R22, R21, UR5, R4.reuse ;  /* 0x0000000515167c19 */ /* 0x100fe40008001204 */
[----:B------:R-:W-:Y:S01]  /*5320*/  SHF.R.U32.HI R5, RZ, UR5, R4 ;  /* 0x00000005ff057c19 */ /* 0x000fe20008011604 */
[----:B------:R-:W-:Y:S01]  /*5330*/  ULDC UR5, c[0x0][0x658] ;  /* 0x0001960000057ab9 */ /* 0x000fe20000000800 */
[----:B--2---:R-:W-:-:S02]  /*5340*/  @P2 IMAD R15, R25, R6, R20 ;  /* 0x00000006190f2224 */ /* 0x004fc400078e0214 */
[--C-:B------:R-:W-:Y:S02]  /*5350*/  SHF.R.U64 R20, R22, UR5, R5.reuse ;  /* 0x0000000516147c19 */ /* 0x100fe40008001205 */
[----:B------:R-:W-:-:S03]  /*5360*/  SHF.R.U32.HI R23, RZ, UR5, R5 ;  /* 0x00000005ff177c19 */ /* 0x000fc60008011605 */
[----:B------:R-:W-:Y:S02]  /*5370*/  IMAD.MOV.U32 R6, RZ, RZ, R20 ;  /* 0x000000ffff067224 */ /* 0x000fe400078e0014 */
[----:B------:R-:W-:Y:S01]  /*5380*/  IMAD.MOV.U32 R5, RZ, RZ, R23 ;  /* 0x000000ffff057224 */ /* 0x000fe200078e0017 */
[----:B------:R-:W-:Y:S06]  /*5390*/  @!P0 BRA `(.L_x_119) ;  /* 0x00000000002c8947 */ /* 0x000fec0003800000 */
        /* <DEDUP_REMOVED lines=9> */
[----:B------:R-:W-:-:S04]  /*5430*/  IMAD.WIDE.U32.X R4, R23, UR7, R4, P1 ;  /* 0x0000000717047c25 */ /* 0x000fc800088e0404 */
[----:B------:R-:W-:-:S07]  /*5440*/  IMAD.MOV.U32 R6, RZ, RZ, R4 ;  /* 0x000000ffff067224 */ /* 0x000fce00078e0004 */
.L_x_119:
[----:B------:R-:W-:Y:S01]  /*5450*/  ULDC UR5, c[0x0][0x648] ;  /* 0x0001920000057ab9 */ /* 0x000fe20000000800 */
[----:B------:R-:W-:Y:S01]  /*5460*/  LOP3.LUT R4, R22, UR16, RZ, 0xc0, !PT ;  /* 0x0000001016047c12 */ /* 0x000fe2000f8ec0ff */
[----:B------:R-:W-:Y:S01]  /*5470*/  ULDC UR6, c[0x0][0x610] ;  /* 0x0001840000067ab9 */ /* 0x000fe20000000800 */
[----:B------:R-:W-:Y:S01]  /*5480*/  SHF.R.U64 R5, R6, UR5, R5 ;  /* 0x0000000506057c19 */ /* 0x000fe20008001205 */
[----:B------:R-:W-:Y:S01]  /*5490*/  ULDC UR5, c[0x0][0x638] ;  /* 0x00018e0000057ab9 */ /* 0x000fe20000000800 */
[----:B------:R-:W-:Y:S01]  /*54a0*/  LOP3.LUT R21, R21, UR4, RZ, 0xc0, !PT ;  /* 0x0000000415157c12 */ /* 0x000fe2000f8ec0ff */
[----:B------:R-:W-:Y:S02]  /*54b0*/  IMAD.MOV.U32 R6, RZ, RZ, R14 ;  /* 0x000000ffff067224 */ /* 0x000fe400078e000e */
[----:B------:R-:W-:Y:S02]  /*54c0*/  IMAD.MOV R7, RZ, RZ, -R5 ;  /* 0x000000ffff077224 */ /* 0x000fe400078e0a05 */
[----:B------:R-:W-:-:S02]  /*54d0*/  IMAD R4, R5, UR17, R4 ;  /* 0x0000001105047c24 */ /* 0x000fc4000f8e0204 */
[----:B------:R-:W-:Y:S01]  /*54e0*/  IMAD R20, R7, UR5, R20 ;  /* 0x0000000507147c24 */ /* 0x000fe2000f8e0214 */
[----:B------:R-:W-:Y:S01]  /*54f0*/  ULDC UR5, c[0x0][0x600] ;  /* 0x0001800000057ab9 */ /* 0x000fe20000000800 */
[----:B------:R-:W-:Y:S02]  /*5500*/  IMAD R15, R4, UR6, R15 ;  /* 0x00000006040f7c24 */ /* 0x000fe4000f8e020f */
[----:B------:R-:W-:Y:S02]  /*5510*/  IMAD R20, R20, UR5, R21 ;  /* 0x0000000514147c24 */ /* 0x000fe4000f8e0215 */
[----:B------:R-:W-:-:S03]  /*5520*/  IMAD.MOV.U32 R4, RZ, RZ, 0x1 ;  /* 0x00000001ff047424 */ /* 0x000fc600078e00ff */
[----:B------:R-:W-:Y:S02]  /*5530*/  SEL R7, R20, R15, !P2 ;  /* 0x0000000f14077207 */ /* 0x000fe40005000000 */
[----:B------:R-:W-:-:S07]  /*5540*/  SEL R20, R15, R20, !P2 ;  /* 0x000000140f147207 */ /* 0x000fce0005000000 */
.L_x_117:
[----:B------:R-:W-:Y:S05]  /*5550*/  BSYNC B1 ;  /* 0x0000000000017941 */ /* 0x000fea0003800000 */
.L_x_116:
[----:B------:R-:W-:-:S13]  /*5560*/  LOP3.LUT P0, RZ, R4, 0xff, RZ, 0xc0, !PT ;  /* 0x000000ff04ff7812 */ /* 0x000fda000780c0ff */
[----:B------:R-:W-:Y:S05]  /*5570*/  @P0 BRA `(.L_x_120) ;  /* 0xfffffff400380947 */ /* 0x000fea000383ffff */
[----:B------:R-:W-:Y:S05]  /*5580*/  BSYNC B0 ;  /* 0x0000000000007941 */ /* 0x000fea0003800000 */
.L_x_109:
[----:B------:R-:W-:-:S03]  /*5590*/  UMOV UR5, 0xffffffff ;  /* 0xffffffff00057882 */ /* 0x000fc60000000000 */
[----:B------:R-:W-:Y:S05]  /*55a0*/  BRA.DIV UR5, `(.L_x_121) ;  /* 0x0000000e050c7947 */ /* 0x000fea000b800000 */
[----:B------:R-:W-:-:S13]  /*55b0*/  ELECT P6, URZ, PT ;  /* 0x00000000003f782f */ /* 0x000fda00038c0000 */
.L_x_149:
[----:B------:R-:W-:Y:S04]  /*55c0*/  BSSY B0, `(.L_x_122) ;  /* 0x00000a9000007945 */ /* 0x000fe80003800000 */
[----:B------:R-:W-:Y:S05]  /*55d0*/  @!P6 BRA `(.L_x_123) ;  /* 0x00000008009ce947 */ /* 0x000fea0003800000 */
[----:B------:R-:W-:-:S04]  /*55e0*/  LOP3.LUT R19, R19, 0x2, RZ, 0xfc, !PT ;  /* 0x0000000213137812 */ /* 0x000fc800078efcff */
[----:B------:R-:W-:-:S13]  /*55f0*/  ISETP.NE.AND P0, PT, R19, 0x3, PT ;  /* 0x000000031300780c */ /* 0x000fda0003f05270 */
[----:B------:R-:W-:Y:S05]  /*5600*/  @!P0 BRA `(.L_x_124) ;  /* 0x0000000000048947 */ /* 0x000fea0003800000 */
[----:B------:R-:W-:Y:S01]  /*5610*/  BPT.TRAP 0x1 ;  /* 0x000000040000795c */ /* 0x000fe20000300000 */
.L_x_124:
[----:B------:R-:W0:Y:S01]  /*5620*/  S2R R5, SR_CgaCtaId ;  /* 0x0000000000057919 */ /* 0x000e220000008800 */
[----:B------:R-:W-:Y:S02]  /*5630*/  MOV R2, 0x400 ;  /* 0x0000040000027802 */ /* 0x000fe40000000f00 */
[----:B------:R-:W-:Y:S02]  /*5640*/  SHF.L.U32 R4, R0, 0x1f, RZ ;  /* 0x0000001f00047819 */ /* 0x000fe400000006ff */
[----:B0-----:R-:W-:-:S05]  /*5650*/  LEA R2, R5, R2, 0x18 ;  /* 0x0000000205027211 */ /* 0x001fca00078ec0ff */
[----:B------:R-:W-:-:S04]  /*5660*/  VIADD R2, R2, 0x90 ;  /* 0x0000009002027836 */ /* 0x000fc80000000000 */
[C---:B------:R-:W-:Y:S02]  /*5670*/  IMAD R7, R3.reuse, 0x8, R2 ;  /* 0x0000000803077824 */ /* 0x040fe400078e0202 */
[----:B------:R-:W-:Y:S02]  /*5680*/  VIADD R3, R3, 0x1 ;  /* 0x0000000103037836 */ /* 0x000fe40000000000 */
[----:B------:R-:W0:Y:S03]  /*5690*/  SYNCS.PHASECHK.TRANS64.TRYWAIT P0, [R7+URZ], R4 ;  /* 0x00000004070075a7 */ /* 0x000e26000800017f */
[----:B------:R-:W-:-:S04]  /*56a0*/  ISETP.NE.AND P1, PT, R3, 0x12, PT ;  /* 0x000000120300780c */ /* 0x000fc80003f25270 */
[----:B------:R-:W-:Y:S02]  /*56b0*/  SEL R5, RZ, 0x1, P1 ;  /* 0x00000001ff057807 */ /* 0x000fe40000800000 */
[----:B------:R-:W-:Y:S02]  /*56c0*/  SEL R3, R3, RZ, P1 ;  /* 0x000000ff03037207 */ /* 0x000fe40000800000 */
[----:B------:R-:W-:-:S03]  /*56d0*/  LOP3.LUT R6, R0, R5, RZ, 0x3c, !PT ;  /* 0x0000000500067212 */ /* 0x000fc600078e3cff */
[----:B------:R-:W-:Y:S01]  /*56e0*/  IMAD R8, R3, 0x8, R2 ;  /* 0x0000000803087824 */ /* 0x000fe200078e0202 */
[----:B------:R-:W-:Y:S01]  /*56f0*/  SHF.L.U32 R5, R6, 0x1f, RZ ;  /* 0x0000001f06057819 */ /* 0x000fe200000006ff */
[----:B0-----:R-:W-:Y:S06]  /*5700*/  @!P0 BRA `(.L_x_125) ;  /* 0x0000000800d48947 */ /* 0x001fec0003800000 */
.L_x_150:
[----:B------:R-:W1:Y:S01]  /*5710*/  SYNCS.PHASECHK.TRANS64.TRYWAIT P0, [R8+URZ], R5 ;  /* 0x00000005080075a7 */ /* 0x000e62000800017f */
[----:B------:R-:W-:-:S05]  /*5720*/  VIADD R0, R3, 0x1 ;  /* 0x0000000103007836 */ /* 0x000fca0000000000 */
[----:B------:R-:W-:-:S04]  /*5730*/  ISETP.NE.AND P1, PT, R0, 0x12, PT ;  /* 0x000000120000780c */ /* 0x000fc80003f25270 */
[----:B------:R-:W-:Y:S02]  /*5740*/  SEL R3, RZ, 0x1, P1 ;  /* 0x00000001ff037807 */ /* 0x000fe40000800000 */
[----:B0-----:R-:W-:Y:S02]  /*5750*/  SEL R7, R0, RZ, P1 ;  /* 0x000000ff00077207 */ /* 0x001fe40000800000 */
[----:B------:R-:W-:-:S03]  /*5760*/  LOP3.LUT R6, R6, R3, RZ, 0x3c, !PT ;  /* 0x0000000306067212 */ /* 0x000fc600078e3cff */
[----:B------:R-:W-:Y:S01]  /*5770*/  IMAD R9, R7, 0x8, R2 ;  /* 0x0000000807097824 */ /* 0x000fe200078e0202 */
[----:B------:R-:W-:Y:S01]  /*5780*/  SHF.L.U32 R4, R6, 0x1f, RZ ;  /* 0x0000001f06047819 */ /* 0x000fe200000006ff */
[----:B-1----:R-:W-:Y:S06]  /*5790*/  @!P0 BRA `(.L_x_126) ;  /* 0x0000000800c48947 */ /* 0x002fec0003800000 */
.L_x_151:
[----:B------:R-:W1:Y:S01]  /*57a0*/  SYNCS.PHASECHK.TRANS64.TRYWAIT P0, [R9+URZ], R4 ;  /* 0x00000004090075a7 */ /* 0x000e62000800017f */
[----:B------:R-:W-:-:S05]  /*57b0*/  VIADD R0, R7, 0x1 ;  /* 0x0000000107007836 */ /* 0x000fca0000000000 */
[----:B------:R-:W-:-:S04]  /*57c0*/  ISETP.NE.AND P1, PT, R0, 0x12, PT ;  /* 0x000000120000780c */ /* 0x000fc80003f25270 */
[----:B------:R-:W-:Y:S02]  /*57d0*/  SEL R3, RZ, 0x1, P1 ;  /* 0x00000001ff037807 */ /* 0x000fe40000800000 */
[----:B------:R-:W-:Y:S02]  /*57e0*/  SEL R7, R0, RZ, P1 ;  /* 0x000000ff00077207 */ /* 0x000fe40000800000 */
[----:B------:R-:W-:-:S03]  /*57f0*/  LOP3.LUT R6, R6, R3, RZ, 0x3c, !PT ;  /* 0x0000000306067212 */ /* 0x000fc600078e3cff */
[----:B0-----:R-:W-:Y:S01]  /*5800*/  IMAD R8, R7, 0x8, R2 ;  /* 0x0000000807087824 */ /* 0x001fe200078e0202 */
[----:B------:R-:W-:Y:S01]  /*5810*/  SHF.L.U32 R5, R6, 0x1f, RZ ;  /* 0x0000001f06057819 */ /* 0x000fe200000006ff */
[----:B-1----:R-:W-:Y:S06]  /*5820*/  @!P0 BRA `(.L_x_127) ;  /* 0x0000000800b48947 */ /* 0x002fec0003800000 */
.L_x_152:
        /* <DEDUP_REMOVED lines=9> */
.L_x_153:
        /* <DEDUP_REMOVED lines=9> */
.L_x_154:
        /* <DEDUP_REMOVED lines=9> */
.L_x_155:
        /* <DEDUP_REMOVED lines=9> */
.L_x_156:
        /* <DEDUP_REMOVED lines=9> */
.L_x_157:
        /* <DEDUP_REMOVED lines=9> */
.L_x_158:
        /* <DEDUP_REMOVED lines=9> */
.L_x_159:
        /* <DEDUP_REMOVED lines=9> */
.L_x_160:
        /* <DEDUP_REMOVED lines=9> */
.L_x_161:
        /* <DEDUP_REMOVED lines=9> */
.L_x_162:
        /* <DEDUP_REMOVED lines=9> */
.L_x_163:
        /* <DEDUP_REMOVED lines=9> */
.L_x_164:
[----:B------:R-:W1:Y:S01]  /*5ef0*/  SYNCS.PHASECHK.TRANS64.TRYWAIT P0, [R8+URZ], R5 ;  /* 0x00000005080075a7 */ /* 0x000e62000800017f */
[----:B------:R-:W-:-:S05]  /*5f00*/  VIADD R0, R7, 0x1 ;  /* 0x0000000107007836 */ /* 0x000fca0000000000 */
[----:B------:R-:W-:-:S04]  /*5f10*/  ISETP.NE.AND P1, PT, R0, 0x12, PT ;  /* 0x000000120000780c */ /* 0x000fc80003f25270 */
[----:B------:R-:W-:Y:S02]  /*5f20*/  SEL R3, RZ, 0x1, P1 ;  /* 0x00000001ff037807 */ /* 0x000fe40000800000 */
[----:B------:R-:W-:Y:S02]  /*5f30*/  SEL R7, R0, RZ, P1 ;  /* 0x000000ff00077207 */ /* 0x000fe40000800000 */
[----:B0-----:R-:W-:-:S03]  /*5f40*/  LOP3.LUT R9, R6, R3, RZ, 0x3c, !PT ;  /* 0x0000000306097212 */ /* 0x001fc600078e3cff */
[----:B------:R-:W-:Y:S01]  /*5f50*/  IMAD R11, R7, 0x8, R2 ;  /* 0x00000008070b7824 */ /* 0x000fe200078e0202 */
[----:B------:R-:W-:Y:S01]  /*5f60*/  SHF.L.U32 R6, R9, 0x1f, RZ ;  /* 0x0000001f09067819 */ /* 0x000fe200000006ff */
[----:B-1----:R-:W-:Y:S06]  /*5f70*/  @!P0 BRA `(.L_x_140) ;  /* 0x0000000400e48947 */ /* 0x002fec0003800000 */
.L_x_165:
[----:B------:R-:W1:Y:S01]  /*5f80*/  SYNCS.PHASECHK.TRANS64.TRYWAIT P0, [R11+URZ], R6 ;  /* 0x000000060b0075a7 */ /* 0x000e62000800017f */
[----:B------:R-:W-:-:S05]  /*5f90*/  VIADD R0, R7, 0x1 ;  /* 0x0000000107007836 */ /* 0x000fca0000000000 */
[----:B------:R-:W-:-:S04]  /*5fa0*/  ISETP.NE.AND P1, PT, R0, 0x12, PT ;  /* 0x000000120000780c */ /* 0x000fc80003f25270 */
[----:B------:R-:W-:Y:S02]  /*5fb0*/  SEL R4, RZ, 0x1, P1 ;  /* 0x00000001ff047807 */ /* 0x000fe40000800000 */
[----:B------:R-:W-:Y:S02]  /*5fc0*/  SEL R3, R0, RZ, P1 ;  /* 0x000000ff00037207 */ /* 0x000fe40000800000 */
[----:B------:R-:W-:Y:S01]  /*5fd0*/  LOP3.LUT R0, R9, R4, RZ, 0x3c, !PT ;  /* 0x0000000409007212 */ /* 0x000fe200078e3cff */
[----:B-1----:R-:W-:Y:S06]  /*5fe0*/  @!P0 BRA `(.L_x_141) ;  /* 0x0000000400dc8947 */ /* 0x002fec0003800000 */
.L_x_166:
[----:B------:R-:W-:Y:S01]  /*5ff0*/  IMAD R3, R3, 0x8, R2 ;  /* 0x0000000803037824 */ /* 0x000fe200078e0202 */
[----:B------:R-:W-:-:S07]  /*6000*/  SHF.L.U32 R0, R0, 0x1f, RZ ;  /* 0x0000001f00007819 */ /* 0x000fce00000006ff */
.L_x_142:
[----:B--2---:R2:W3:Y:S02]  /*6010*/  SYNCS.PHASECHK.TRANS64.TRYWAIT P0, [R3+URZ], R0 ;  /* 0x00000000030075a7 */ /* 0x0044e4000800017f */
[----:B---3--:R-:W-:Y:S05]  /*6020*/  @!P0 NANOSLEEP.SYNCS 0x989680 ;  /* 0x009896800000895d */ /* 0x008fea0003900000 */
[----:B------:R-:W3:Y:S02]  /*6030*/  @!P0 SYNCS.PHASECHK.TRANS64 P0, [R3+URZ], R0 ;  /* 0x00000000030085a7 */ /* 0x000ee4000800007f */
[----:B---3--:R-:W-:Y:S05]  /*6040*/  @!P0 BRA `(.L_x_142) ;  /* 0xfffffffc00f08947 */ /* 0x008fea000383ffff */
.L_x_123:
[----:B------:R-:W-:Y:S05]  /*6050*/  BSYNC B0 ;  /* 0x0000000000007941 */ /* 0x000fea0003800000 */
.L_x_122:
[----:B------:R-:W-:Y:S05]  /*6060*/  EXIT ;  /* 0x000000000000794d */ /* 0x000fea0003800000 */
.L_x_22:
[----:B----4-:R4:W0:Y:S02]  /*6070*/  SYNCS.PHASECHK.TRANS64.TRYWAIT P1, [R3+URZ], R0 ;  /* 0x00000000030075a7 */ /* 0x010824000802017f */
[----:B0-----:R-:W-:Y:S05]  /*6080*/  @!P1 NANOSLEEP.SYNCS 0x989680 ;  /* 0x009896800000995d */ /* 0x001fea0003900000 */
[----:B------:R-:W0:Y:S02]  /*6090*/  @!P1 SYNCS.PHASECHK.TRANS64 P1, [R3+URZ], R0 ;  /* 0x00000000030095a7 */ /* 0x000e24000802007f */
[----:B0-----:R-:W-:Y:S05]  /*60a0*/  @!P1 BRA `(.L_x_22) ;  /* 0xfffffffc00f09947 */ /* 0x001fea000383ffff */
[----:B------:R-:W-:Y:S05]  /*60b0*/  BRA `(.L_x_21) ;  /* 0xffffffb400747947 */ /* 0x000fea000383ffff */
.L_x_27:
[----:B-1----:R1:W3:Y:S02]  /*60c0*/  SYNCS.PHASECHK.TRANS64.TRYWAIT P1, [R5+URZ], R4 ;  /* 0x00000004050075a7 */ /* 0x0022e4000802017f */
[----:B---3--:R-:W-:Y:S05]  /*60d0*/  @!P1 NANOSLEEP.SYNCS 0x989680 ;  /* 0x009896800000995d */ /* 0x008fea0003900000 */
[----:B------:R-:W3:Y:S02]  /*60e0*/  @!P1 SYNCS.PHASECHK.TRANS64 P1, [R5+URZ], R4 ;  /* 0x00000004050095a7 */ /* 0x000ee4000802007f */
[----:B---3--:R-:W-:Y:S05]  /*60f0*/  @!P1 BRA `(.L_x_27) ;  /* 0xfffffffc00f09947 */ /* 0x008fea000383ffff */
[----:B------:R-:W-:Y:S05]  /*6100*/  BRA `(.L_x_26) ;  /* 0xffffffb800247947 */ /* 0x000fea000383ffff */
.L_x_110:
[----:B------:R-:W-:Y:S01]  /*6110*/  BSSY B1, `(.L_x_143) ;  /* 0x0000006000017945 */ /* 0x000fe20003800000 */
[----:B------:R-:W-:-:S07]  /*6120*/  IMAD.MOV.U32 R15, RZ, RZ, -0x1 ;  /* 0xffffffffff0f7424 */ /* 0x000fce00078e00ff */
[----:B------:R-:W-:Y:S05]  /*6130*/  WARPSYNC.COLLECTIVE R15, `(.L_x_144) ;  /* 0x000000000f0c7348 */ /* 0x000fea0003c00000 */
[----:B------:R-:W-:Y:S02]  /*6140*/  ELECT P6, UR62, PT ;  /* 0x00000000003e782f */ /* 0x000fe400038c0000 */
[----:B------:R-:W-:Y:S01]  /*6150*/  MOV R14, UR62 ;  /* 0x0000003e000e7c02 */ /* 0x000fe20008000f00 */
[----:B------:R-:W-:Y:S10]  /*6160*/  ENDCOLLECTIVE ;  /* 0x000000000000791b */ /* 0x000ff40003800000 */
.L_x_144:
[----:B------:R-:W-:Y:S05]  /*6170*/  BSYNC B1 ;  /* 0x0000000000017941 */ /* 0x000fea0003800000 */
.L_x_143:
[----:B------:R-:W-:Y:S05]  /*6180*/  BRA `(.L_x_145) ;  /* 0xffffffe800407947 */ /* 0x000fea000383ffff */
.L_x_113:
[----:B0-----:R0:W1:Y:S02]  /*6190*/  SYNCS.PHASECHK.TRANS64.TRYWAIT P0, [R23+URZ+0x90], R14 ;  /* 0x0000900e170075a7 */ /* 0x001064000800017f */
[----:B-1----:R-:W-:Y:S05]  /*61a0*/  @!P0 NANOSLEEP.SYNCS 0x989680 ;  /* 0x009896800000895d */ /* 0x002fea0003900000 */
[----:B------:R-:W1:Y:S02]  /*61b0*/  @!P0 SYNCS.PHASECHK.TRANS64 P0, [R23+URZ+0x90], R14 ;  /* 0x0000900e170085a7 */ /* 0x000e64000800007f */
[----:B-1----:R-:W-:Y:S05]  /*61c0*/  @!P0 BRA `(.L_x_113) ;  /* 0xfffffffc00f08947 */ /* 0x002fea000383ffff */
[----:B------:R-:W-:Y:S05]  /*61d0*/  BRA `(.L_x_146) ;  /* 0xffffffe800807947 */ /* 0x000fea000383ffff */
.L_x_121:
[----:B------:R-:W-:Y:S01]  /*61e0*/  BSSY B0, `(.L_x_147) ;  /* 0x0000006000007945 */ /* 0x000fe20003800000 */
[----:B------:R-:W-:-:S07]  /*61f0*/  IMAD.MOV.U32 R15, RZ, RZ, -0x1 ;  /* 0xffffffffff0f7424 */ /* 0x000fce00078e00ff */
[----:B------:R-:W-:Y:S05]  /*6200*/  WARPSYNC.COLLECTIVE R15, `(.L_x_148) ;  /* 0x000000000f0c7348 */ /* 0x000fea0003c00000 */
[----:B------:R-:W-:Y:S02]  /*6210*/  ELECT P6, UR62, PT ;  /* 0x00000000003e782f */ /* 0x000fe400038c0000 */
[----:B------:R-:W-:Y:S01]  /*6220*/  MOV R14, UR62 ;  /* 0x0000003e000e7c02 */ /* 0x000fe20008000f00 */
[----:B------:R-:W-:Y:S10]  /*6230*/  ENDCOLLECTIVE ;  /* 0x000000000000791b */ /* 0x000ff40003800000 */
.L_x_148:
[----:B------:R-:W-:Y:S05]  /*6240*/  BSYNC B0 ;  /* 0x0000000000007941 */ /* 0x000fea0003800000 */
.L_x_147:
[----:B------:R-:W-:Y:S05]  /*6250*/  BRA `(.L_x_149) ;  /* 0xfffffff000d87947 */ /* 0x000fea000383ffff */
.L_x_125:
[----:B0-----:R0:W1:Y:S02]  /*6260*/  SYNCS.PHASECHK.TRANS64.TRYWAIT P0, [R7+URZ], R4 ;  /* 0x00000004070075a7 */ /* 0x001064000800017f */
[----:B-1----:R-:W-:Y:S05]  /*6270*/  @!P0 NANOSLEEP.SYNCS 0x989680 ;  /* 0x009896800000895d */ /* 0x002fea0003900000 */
[----:B------:R-:W1:Y:S02]  /*6280*/  @!P0 SYNCS.PHASECHK.TRANS64 P0, [R7+URZ], R4 ;  /* 0x00000004070085a7 */ /* 0x000e64000800007f */
[----:B-1----:R-:W-:Y:S05]  /*6290*/  @!P0 BRA `(.L_x_125) ;  /* 0xfffffffc00f08947 */ /* 0x002fea000383ffff */
[----:B------:R-:W-:Y:S05]  /*62a0*/  BRA `(.L_x_150) ;  /* 0xfffffff400187947 */ /* 0x000fea000383ffff */
.L_x_126:
[----:B0-----:R0:W1:Y:S02]  /*62b0*/  SYNCS.PHASECHK.TRANS64.TRYWAIT P0, [R8+URZ], R5 ;  /* 0x00000005080075a7 */ /* 0x001064000800017f */
[----:B-1----:R-:W-:Y:S05]  /*62c0*/  @!P0 NANOSLEEP.SYNCS 0x989680 ;  /* 0x009896800000895d */ /* 0x002fea0003900000 */
[----:B------:R-:W1:Y:S02]  /*62d0*/  @!P0 SYNCS.PHASECHK.TRANS64 P0, [R8+URZ], R5 ;  /* 0x00000005080085a7 */ /* 0x000e64000800007f */
[----:B-1----:R-:W-:Y:S05]  /*62e0*/  @!P0 BRA `(.L_x_126) ;  /* 0xfffffffc00f08947 */ /* 0x002fea000383ffff */
[----:B------:R-:W-:Y:S05]  /*62f0*/  BRA `(.L_x_151) ;  /* 0xfffffff400287947 */ /* 0x000fea000383ffff */
.L_x_127:
[----:B0-----:R0:W1:Y:S02]  /*6300*/  SYNCS.PHASECHK.TRANS64.TRYWAIT P0, [R9+URZ], R4 ;  /* 0x00000004090075a7 */ /* 0x001064000800017f */
[----:B-1----:R-:W-:Y:S05]  /*6310*/  @!P0 NANOSLEEP.SYNCS 0x989680 ;  /* 0x009896800000895d */ /* 0x002fea0003900000 */
[----:B------:R-:W1:Y:S02]  /*6320*/  @!P0 SYNCS.PHASECHK.TRANS64 P0, [R9+URZ], R4 ;  /* 0x00000004090085a7 */ /* 0x000e64000800007f */
[----:B-1----:R-:W-:Y:S05]  /*6330*/  @!P0 BRA `(.L_x_127) ;  /* 0xfffffffc00f08947 */ /* 0x002fea000383ffff */
[----:B------:R-:W-:Y:S05]  /*6340*/  BRA `(.L_x_152) ;  /* 0xfffffff400387947 */ /* 0x000fea000383ffff */
.L_x_128:
[----:B0-----:R0:W1:Y:S02]  /*6350*/  SYNCS.PHASECHK.TRANS64.TRYWAIT P0, [R8+URZ], R5 ;  /* 0x00000005080075a7 */ /* 0x001064000800017f */
[----:B-1----:R-:W-:Y:S05]  /*6360*/  @!P0 NANOSLEEP.SYNCS 0x989680 ;  /* 0x009896800000895d */ /* 0x002fea0003900000 */
[----:B------:R-:W1:Y:S02]  /*6370*/  @!P0 SYNCS.PHASECHK.TRANS64 P0, [R8+URZ], R5 ;  /* 0x00000005080085a7 */ /* 0x000e64000800007f */
[----:B-1----:R-:W-:Y:S05]  /*6380*/  @!P0 BRA `(.L_x_128) ;  /* 0xfffffffc00f08947 */ /* 0x002fea000383ffff */
[----:B------:R-:W-:Y:S05]  /*6390*/  BRA `(.L_x_153) ;  /* 0xfffffff400487947 */ /* 0x000fea000383ffff */
.L_x_129:
[----:B0-----:R0:W1:Y:S02]  /*63a0*/  SYNCS.PHASECHK.TRANS64.TRYWAIT P0, [R9+URZ], R4 ;  /* 0x00000004090075a7 */ /* 0x001064000800017f */
[----:B-1----:R-:W-:Y:S05]  /*63b0*/  @!P0 NANOSLEEP.SYNCS 0x989680 ;  /* 0x009896800000895d */ /* 0x002fea0003900000 */
[----:B------:R-:W1:Y:S02]  /*63c0*/  @!P0 SYNCS.PHASECHK.TRANS64 P0, [R9+URZ], R4 ;  /* 0x00000004090085a7 */ /* 0x000e64000800007f */
[----:B-1----:R-:W-:Y:S05]  /*63d0*/  @!P0 BRA `(.L_x_129) ;  /* 0xfffffffc00f08947 */ /* 0x002fea000383ffff */
[----:B------:R-:W-:Y:S05]  /*63e0*/  BRA `(.L_x_154) ;  /* 0xfffffff400587947 */ /* 0x000fea000383ffff */
.L_x_130:
[----:B0-----:R0:W1:Y:S02]  /*63f0*/  SYNCS.PHASECHK.TRANS64.TRYWAIT P0, [R8+URZ], R5 ;  /* 0x00000005080075a7 */ /* 0x001064000800017f */
[----:B-1----:R-:W-:Y:S05]  /*6400*/  @!P0 NANOSLEEP.SYNCS 0x989680 ;  /* 0x009896800000895d */ /* 0x002fea0003900000 */
[----:B------:R-:W1:Y:S02]  /*6410*/  @!P0 SYNCS.PHASECHK.TRANS64 P0, [R8+URZ], R5 ;  /* 0x00000005080085a7 */ /* 0x000e64000800007f */
[----:B-1----:R-:W-:Y:S05]  /*6420*/  @!P0 BRA `(.L_x_130) ;  /* 0xfffffffc00f08947 */ /* 0x002fea000383ffff */
[----:B------:R-:W-:Y:S05]  /*6430*/  BRA `(.L_x_155) ;  /* 0xfffffff400687947 */ /* 0x000fea000383ffff */
.L_x_131:
[----:B0-----:R0:W1:Y:S02]  /*6440*/  SYNCS.PHASECHK.TRANS64.TRYWAIT P0, [R9+URZ], R4 ;  /* 0x00000004090075a7 */ /* 0x001064000800017f */
[----:B-1----:R-:W-:Y:S05]  /*6450*/  @!P0 NANOSLEEP.SYNCS 0x989680 ;  /* 0x009896800000895d */ /* 0x002fea0003900000 */
[----:B------:R-:W1:Y:S02]  /*6460*/  @!P0 SYNCS.PHASECHK.TRANS64 P0, [R9+URZ], R4 ;  /* 0x00000004090085a7 */ /* 0x000e64000800007f */
[----:B-1----:R-:W-:Y:S05]  /*6470*/  @!P0 BRA `(.L_x_131) ;  /* 0xfffffffc00f08947 */ /* 0x002fea000383ffff */
[----:B------:R-:W-:Y:S05]  /*6480*/  BRA `(.L_x_156) ;  /* 0xfffffff400787947 */ /* 0x000fea000383ffff */
.L_x_132:
[----:B0-----:R0:W1:Y:S02]  /*6490*/  SYNCS.PHASECHK.TRANS64.TRYWAIT P0, [R8+URZ], R5 ;  /* 0x00000005080075a7 */ /* 0x001064000800017f */
[----:B-1----:R-:W-:Y:S05]  /*64a0*/  @!P0 NANOSLEEP.SYNCS 0x989680 ;  /* 0x009896800000895d */ /* 0x002fea0003900000 */
[----:B------:R-:W1:Y:S02]  /*64b0*/  @!P0 SYNCS.PHASECHK.TRANS64 P0, [R8+URZ], R5 ;  /* 0x00000005080085a7 */ /* 0x000e64000800007f */
[----:B-1----:R-:W-:Y:S05]  /*64c0*/  @!P0 BRA `(.L_x_132) ;  /* 0xfffffffc00f08947 */ /* 0x002fea000383ffff */
[----:B------:R-:W-:Y:S05]  /*64d0*/  BRA `(.L_x_157) ;  /* 0xfffffff400887947 */ /* 0x000fea000383ffff */
.L_x_133:
[----:B0-----:R0:W1:Y:S02]  /*64e0*/  SYNCS.PHASECHK.TRANS64.TRYWAIT P0, [R9+URZ], R4 ;  /* 0x00000004090075a7 */ /* 0x001064000800017f */
[----:B-1----:R-:W-:Y:S05]  /*64f0*/  @!P0 NANOSLEEP.SYNCS 0x989680 ;  /* 0x009896800000895d */ /* 0x002fea0003900000 */
[----:B------:R-:W1:Y:S02]  /*6500*/  @!P0 SYNCS.PHASECHK.TRANS64 P0, [R9+URZ], R4 ;  /* 0x00000004090085a7 */ /* 0x000e64000800007f */
[----:B-1----:R-:W-:Y:S05]  /*6510*/  @!P0 BRA `(.L_x_133) ;  /* 0xfffffffc00f08947 */ /* 0x002fea000383ffff */
[----:B------:R-:W-:Y:S05]  /*6520*/  BRA `(.L_x_158) ;  /* 0xfffffff400987947 */ /* 0x000fea000383ffff */
.L_x_134:
[----:B0-----:R0:W1:Y:S02]  /*6530*/  SYNCS.PHASECHK.TRANS64.TRYWAIT P0, [R8+URZ], R5 ;  /* 0x00000005080075a7 */ /* 0x001064000800017f */
[----:B-1----:R-:W-:Y:S05]  /*6540*/  @!P0 NANOSLEEP.SYNCS 0x989680 ;  /* 0x009896800000895d */ /* 0x002fea0003900000 */
[----:B------:R-:W1:Y:S02]  /*6550*/  @!P0 SYNCS.PHASECHK.TRANS64 P0, [R8+URZ], R5 ;  /* 0x00000005080085a7 */ /* 0x000e64000800007f */
[----:B-1----:R-:W-:Y:S05]  /*6560*/  @!P0 BRA `(.L_x_134) ;  /* 0xfffffffc00f08947 */ /* 0x002fea000383ffff */
[----:B------:R-:W-:Y:S05]  /*6570*/  BRA `(.L_x_159) ;  /* 0xfffffff400a87947 */ /* 0x000fea000383ffff */
.L_x_135:
[----:B0-----:R0:W1:Y:S02]  /*6580*/  SYNCS.PHASECHK.TRANS64.TRYWAIT P0, [R9+URZ], R4 ;  /* 0x00000004090075a7 */ /* 0x001064000800017f */
[----:B-1----:R-:W-:Y:S05]  /*6590*/  @!P0 NANOSLEEP.SYNCS 0x989680 ;  /* 0x009896800000895d */ /* 0x002fea0003900000 */
[----:B------:R-:W1:Y:S02]  /*65a0*/  @!P0 SYNCS.PHASECHK.TRANS64 P0, [R9+URZ], R4 ;  /* 0x00000004090085a7 */ /* 0x000e64000800007f */
[----:B-1----:R-:W-:Y:S05]  /*65b0*/  @!P0 BRA `(.L_x_135) ;  /* 0xfffffffc00f08947 */ /* 0x002fea000383ffff */
[----:B------:R-:W-:Y:S05]  /*65c0*/  BRA `(.L_x_160) ;  /* 0xfffffff400b87947 */ /* 0x000fea000383ffff */
.L_x_136:
[----:B0-----:R0:W1:Y:S02]  /*65d0*/  SYNCS.PHASECHK.TRANS64.TRYWAIT P0, [R8+URZ], R5 ;  /* 0x00000005080075a7 */ /* 0x001064000800017f */
[----:B-1----:R-:W-:Y:S05]  /*65e0*/  @!P0 NANOSLEEP.SYNCS 0x989680 ;  /* 0x009896800000895d */ /* 0x002fea0003900000 */
[----:B------:R-:W1:Y:S02]  /*65f0*/  @!P0 SYNCS.PHASECHK.TRANS64 P0, [R8+URZ], R5 ;  /* 0x00000005080085a7 */ /* 0x000e64000800007f */
[----:B-1----:R-:W-:Y:S05]  /*6600*/  @!P0 BRA `(.L_x_136) ;  /* 0xfffffffc00f08947 */ /* 0x002fea000383ffff */
[----:B------:R-:W-:Y:S05]  /*6610*/  BRA `(.L_x_161) ;  /* 0xfffffff400c87947 */ /* 0x000fea000383ffff */
.L_x_137:
[----:B0-----:R0:W1:Y:S02]  /*6620*/  SYNCS.PHASECHK.TRANS64.TRYWAIT P0, [R9+URZ], R4 ;  /* 0x00000004090075a7 */ /* 0x001064000800017f */
[----:B-1----:R-:W-:Y:S05]  /*6630*/  @!P0 NANOSLEEP.SYNCS 0x989680 ;  /* 0x009896800000895d */ /* 0x002fea0003900000 */
[----:B------:R-:W1:Y:S02]  /*6640*/  @!P0 SYNCS.PHASECHK.TRANS64 P0, [R9+URZ], R4 ;  /* 0x00000004090085a7 */ /* 0x000e64000800007f */
[----:B-1----:R-:W-:Y:S05]  /*6650*/  @!P0 BRA `(.L_x_137) ;  /* 0xfffffffc00f08947 */ /* 0x002fea000383ffff */
[----:B------:R-:W-:Y:S05]  /*6660*/  BRA `(.L_x_162) ;  /* 0xfffffff400d87947 */ /* 0x000fea000383ffff */
.L_x_138:
[----:B0-----:R0:W1:Y:S02]  /*6670*/  SYNCS.PHASECHK.TRANS64.TRYWAIT P0, [R8+URZ], R5 ;  /* 0x00000005080075a7 */ /* 0x001064000800017f */
[----:B-1----:R-:W-:Y:S05]  /*6680*/  @!P0 NANOSLEEP.SYNCS 0x989680 ;  /* 0x009896800000895d */ /* 0x002fea0003900000 */
[----:B------:R-:W1:Y:S02]  /*6690*/  @!P0 SYNCS.PHASECHK.TRANS64 P0, [R8+URZ], R5 ;  /* 0x00000005080085a7 */ /* 0x000e64000800007f */
[----:B-1----:R-:W-:Y:S05]  /*66a0*/  @!P0 BRA `(.L_x_138) ;  /* 0xfffffffc00f08947 */ /* 0x002fea000383ffff */
[----:B------:R-:W-:Y:S05]  /*66b0*/  BRA `(.L_x_163) ;  /* 0xfffffff400e87947 */ /* 0x000fea000383ffff */
.L_x_139:
[----:B0-----:R0:W1:Y:S02]  /*66c0*/  SYNCS.PHASECHK.TRANS64.TRYWAIT P0, [R9+URZ], R4 ;  /* 0x00000004090075a7 */ /* 0x001064000800017f */
[----:B-1----:R-:W-:Y:S05]  /*66d0*/  @!P0 NANOSLEEP.SYNCS 0x989680 ;  /* 0x009896800000895d */ /* 0x002fea0003900000 */
[----:B------:R-:W1:Y:S02]  /*66e0*/  @!P0 SYNCS.PHASECHK.TRANS64 P0, [R9+URZ], R4 ;  /* 0x00000004090085a7 */ /* 0x000e64000800007f */
[----:B-1----:R-:W-:Y:S05]  /*66f0*/  @!P0 BRA `(.L_x_139) ;  /* 0xfffffffc00f08947 */ /* 0x002fea000383ffff */
[----:B------:R-:W-:Y:S05]  /*6700*/  BRA `(.L_x_164) ;  /* 0xfffffff400f87947 */ /* 0x000fea000383ffff */
.L_x_140:
[----:B0-----:R0:W1:Y:S02]  /*6710*/  SYNCS.PHASECHK.TRANS64.TRYWAIT P0, [R8+URZ], R5 ;  /* 0x00000005080075a7 */ /* 0x001064000800017f */
[----:B-1----:R-:W-:Y:S05]  /*6720*/  @!P0 NANOSLEEP.SYNCS 0x989680 ;  /* 0x009896800000895d */ /* 0x002fea0003900000 */
[----:B------:R-:W1:Y:S02]  /*6730*/  @!P0 SYNCS.PHASECHK.TRANS64 P0, [R8+URZ], R5 ;  /* 0x00000005080085a7 */ /* 0x000e64000800007f */
[----:B-1----:R-:W-:Y:S05]  /*6740*/  @!P0 BRA `(.L_x_140) ;  /* 0xfffffffc00f08947 */ /* 0x002fea000383ffff */
[----:B------:R-:W-:Y:S05]  /*6750*/  BRA `(.L_x_165) ;  /* 0xfffffff800087947 */ /* 0x000fea000383ffff */
.L_x_141:
[----:B-1----:R1:W2:Y:S02]  /*6760*/  SYNCS.PHASECHK.TRANS64.TRYWAIT P0, [R11+URZ], R6 ;  /* 0x000000060b0075a7 */ /* 0x0022a4000800017f */
[----:B--2---:R-:W-:Y:S05]  /*6770*/  @!P0 NANOSLEEP.SYNCS 0x989680 ;  /* 0x009896800000895d */ /* 0x004fea0003900000 */
[----:B------:R-:W2:Y:S02]  /*6780*/  @!P0 SYNCS.PHASECHK.TRANS64 P0, [R11+URZ], R6 ;  /* 0x000000060b0085a7 */ /* 0x000ea4000800007f */
[----:B--2---:R-:W-:Y:S05]  /*6790*/  @!P0 BRA `(.L_x_141) ;  /* 0xfffffffc00f08947 */ /* 0x004fea000383ffff */
[----:B------:R-:W-:Y:S05]  /*67a0*/  BRA `(.L_x_166) ;  /* 0xfffffff800107947 */ /* 0x000fea000383ffff */
.L_x_167:
[----:B------:R-:W-:-:S00]  /*67b0*/  BRA `(.L_x_167) ;  /* 0xfffffffc00fc7947 */ /* 0x000fc0000383ffff */
[----:B------:R-:W-:-:S00]  /*67c0*/  NOP ;  /* 0x0000000000007918 */ /* 0x000fc00000000000 */
        /* <DEDUP_REMOVED lines=11> */
.L_x_168:


//--------------------- .nv.global.init           --------------------------
	.section	.nv.global.init,"aw",@progbits
.nv.global.init:
	.type		$str$22,@object
	.size		$str$22,($str$23 - $str$22)
$str$22:
        /*0000*/ 	.byte	0x6b, 0x5f, 0x74, 0x69, 0x6c, 0x65, 0x5f, 0x63, 0x6f, 0x75, 0x6e, 0x74, 0x20, 0x3e, 0x3d, 0x20
        /*0010*/ 	.byte	0x31, 0x00
	.type		$str$23,@object
	.size		$str$23,(__unnamed_1 - $str$23)
$str$23:
        /*0012*/ 	.byte	0x2f, 0x74, 0x6d, 0x70, 0x2f, 0x63, 0x75, 0x74, 0x6c, 0x61, 0x73, 0x73, 0x5f, 0x73, 0x77, 0x65
        /*0022*/ 	.byte	0x65, 0x70, 0x5f, 0x73, 0x72, 0x63, 0x2f, 0x69, 0x6e, 0x63, 0x6c, 0x75, 0x64, 0x65, 0x2f, 0x63
        /*0032*/ 	.byte	0x75, 0x74, 0x6c, 0x61, 0x73, 0x73, 0x2f, 0x67, 0x65, 0x6d, 0x6d, 0x2f, 0x63, 0x6f, 0x6c, 0x6c
        /*0042*/ 	.byte	0x65, 0x63, 0x74, 0x69, 0x76, 0x65, 0x2f, 0x73, 0x6d, 0x39, 0x30, 0x5f, 0x6d, 0x6d, 0x61, 0x5f
        /*0052*/ 	.byte	0x74, 0x6d, 0x61, 0x5f, 0x67, 0x6d, 0x6d, 0x61, 0x5f, 0x73, 0x73, 0x5f, 0x77, 0x61, 0x72, 0x70
        /*0062*/ 	.byte	0x73, 0x70, 0x65, 0x63, 0x69, 0x61, 0x6c, 0x69, 0x7a, 0x65, 0x64, 0x2e, 0x68, 0x70, 0x70, 0x00
	.type		__unnamed_1,@object
	.size		__unnamed_1,(.L_0 - __unnamed_1)
__unnamed_1:
        /*0072*/ 	.byte	0x76, 0x6f, 0x69, 0x64, 0x20, 0x63, 0x75, 0x74, 0x6c, 0x61, 0x73, 0x73, 0x3a, 0x3a, 0x67, 0x65
        /* <DEDUP_REMOVED lines=172> */
        /*0b42*/ 	.byte	0x6e, 0x74, 0x69, 0x74, 0x79, 0x5d, 0x00
.L_0:


//--------------------- .nv.shared._ZN7cutlass13device_kernelINS_4gemm6kernel13GemmUniversalIN4cute5tupleIJiiiiEEENS1_10collective13CollectiveMmaINS1_34MainloopSm90TmaGmmaWarpSpecializedILi18ENS5_IJNS4_1CILi1EEENSA_ILi2EEESB_EEENS1_35KernelTmaWarpSpecializedCooperativeEEENS5_IJNSA_ILi128EEENSA_ILi64EEESH_EEEaNS5_IJlSB_lEEEaSJ_NS4_8TiledMMAINS4_8MMA_AtomIJNS4_4SM904GMMA26MMA_64x64x32_S32S8S8_SS_TNEEEENS4_6LayoutINS5_IJSC_SB_SB_EEENS5_IJSB_NSA_ILi0EEESS_EEEEENS5_IJNS4_10UnderscoreESV_SV_EEEEENS4_23SM90_TMA_LOAD_MULTICASTENS4_14ComposedLayoutINS4_7SwizzleILi2ELi4ELi3EEENS4_18smem_ptr_flag_bitsILi8EEENSQ_INS5_IJNSA_ILi8EEESH_EEENS5_IJSH_SB_EEEEEEEvNS4_8identityENS4_13SM90_TMA_LOADES18_vS19_EENS_8epilogue10collective6detail29Sm90TmaWarpSpecializedAdapterINS1D_15DefaultEpilogueIaSJ_SJ_NS1C_6thread17LinearCombinationIaLi1EiiLNS1H_9ScaleType4KindE0ELNS_15FloatRoundStyleE2EaEENS1_15EpilogueDefaultEEEEEvvEEEEvNT_6ParamsE --------------------------
	.section	.nv.shared._ZN7cutlass13device_kernelINS_4gemm6kernel13GemmUniversalIN4cute5tupleIJiiiiEEENS1_10collective13CollectiveMmaINS1_34MainloopSm90TmaGmmaWarpSpecializedILi18ENS5_IJNS4_1CILi1EEENSA_ILi2EEESB_EEENS1_35KernelTmaWarpSpecializedCooperativeEEENS5_IJNSA_ILi128EEENSA_ILi64EEESH_EEEaNS5_IJlSB_lEEEaSJ_NS4_8TiledMMAINS4_8MMA_AtomIJNS4_4SM904GMMA26MMA_64x64x32_S32S8S8_SS_TNEEEENS4_6LayoutINS5_IJSC_SB_SB_EEENS5_IJSB_NSA_ILi0EEESS_EEEEENS5_IJNS4_10UnderscoreESV_SV_EEEEENS4_23SM90_TMA_LOAD_MULTICASTENS4_14ComposedLayoutINS4_7SwizzleILi2ELi4ELi3EEENS4_18smem_ptr_flag_bitsILi8EEENSQ_INS5_IJNSA_ILi8EEESH_EEENS5_IJSH_SB_EEEEEEEvNS4_8identityENS4_13SM90_TMA_LOADES18_vS19_EENS_8epilogue10collective6detail29Sm90TmaWarpSpecializedAdapterINS1D_15DefaultEpilogueIaSJ_SJ_NS1C_6thread17LinearCombinationIaLi1EiiLNS1H_9ScaleType4KindE0ELNS_15FloatRoundStyleE2EaEENS1_15EpilogueDefaultEEEEEvvEEEEvNT_6ParamsE,"aw",@nobits
	.sectionflags	@""
	.align	16
	.zero		1024


//--------------------- .nv.shared.reserved.0     --------------------------
	.section	.nv.shared.reserved.0,"aw",@nobits
	.weak		__nv_reservedSMEM_offset_0_alias
	.size		__nv_reservedSMEM_offset_0_alias, 0, 0
	.other		__nv_reservedSMEM_offset_0_alias,@"STO_CUDA_RESERVED_SHARED STV_DEFAULT"
__nv_reservedSMEM_offset_0_alias:
	.zero		0


//--------------------- .nv.global                --------------------------
	.section	.nv.global,"aw",@nobits
.nv.global:
	.type		_ZN39_INTERNAL_8728afc1_4_k_cu_e224f688_42894cute1_E,@object
	.size		_ZN39_INTERNAL_8728afc1_4_k_cu_e224f688_42894cute1_E,(_ZN39_INTERNAL_8728afc1_4_k_cu_e224f688_42894cuda3std3__45__cpo6cbeginE - _ZN39_INTERNAL_8728afc1_4_k_cu_e224f688_42894cute1_E)
_ZN39_INTERNAL_8728afc1_4_k_cu_e224f688_42894cute1_E:
	.zero		1
	.type		_ZN39_INTERNAL_8728afc1_4_k_cu_e224f688_42894cuda3std3__45__cpo6cbeginE,@object
	.size		_ZN39_INTERNAL_8728afc1_4_k_cu_e224f688_42894cuda3std3__45__cpo6cbeginE,(_ZN39_INTERNAL_8728afc1_4_k_cu_e224f688_42894cuda3std3__48in_placeE - _ZN39_INTERNAL_8728afc1_4_k_cu_e224f688_42894cuda3std3__45__cpo6cbeginE)
_ZN39_INTERNAL_8728afc1_4_k_cu_e224f688_42894cuda3std3__45__cpo6cbeginE:
	.zero		1
	.type		_ZN39_INTERNAL_8728afc1_4_k_cu_e224f688_42894cuda3std3__48in_placeE,@object
	.size		_ZN39_INTERNAL_8728afc1_4_k_cu_e224f688_42894cuda3std3__48in_placeE,(_ZN39_INTERNAL_8728afc1_4_k_cu_e224f688_42894cuda3std6ranges3__45__cpo9iter_moveE - _ZN39_INTERNAL_8728afc1_4_k_cu_e224f688_42894cuda3std3__48in_placeE)
_ZN39_INTERNAL_8728afc1_4_k_cu_e224f688_42894cuda3std3__48in_placeE:
	.zero		1
	.type		_ZN39_INTERNAL_8728afc1_4_k_cu_e224f688_42894cuda3std6ranges3__45__cpo9iter_moveE,@object
	.size		_ZN39_INTERNAL_8728afc1_4_k_cu_e224f688_42894cuda3std6ranges3__45__cpo9iter_moveE,(_ZN39_INTERNAL_8728afc1_4_k_cu_e224f688_42894cuda3std3__45__cpo5beginE - _ZN39_INTERNAL_8728afc1_4_k_cu_e224f688_42894cuda3std6ranges3__45__cpo9iter_moveE)
_ZN39_INTERNAL_8728afc1_4_k_cu_e224f688_42894cuda3std6ranges3__45__cpo9iter_moveE:
	.zero		1
	.type		_ZN39_INTERNAL_8728afc1_4_k_cu_e224f688_42894cuda3std3__45__cpo5beginE,@object
	.size		_ZN39_INTERNAL_8728afc1_4_k_cu_e224f688_42894cuda3std3__45__cpo5beginE,(_ZN39_INTERNAL_8728afc1_4_k_cu_e224f688_42894cuda3std3__441_GLOBAL__N__8728afc1_4_k_cu_e224f688_42896ignoreE - _ZN39_INTERNAL_8728afc1_4_k_cu_e224f688_42894cuda3std3__45__cpo5beginE)
_ZN39_INTERNAL_8728afc1_4_k_cu_e224f688_42894cuda3std3__45__cpo5beginE:
	.zero		1
	.type		_ZN39_INTERNAL_8728afc1_4_k_cu_e224f688_42894cuda3std3__441_GLOBAL__N__8728afc1_4_k_cu_e224f688_42896ignoreE,@object
	.size		_ZN39_INTERNAL_8728afc1_4_k_cu_e224f688_42894cuda3std3__441_GLOBAL__N__8728afc1_4_k_cu_e224f688_42896ignoreE,(_ZN39_INTERNAL_8728afc1_4_k_cu_e224f688_42894cute7productE - _ZN39_INTERNAL_8728afc1_4_k_cu_e224f688_42894cuda3std3__441_GLOBAL__N__8728afc1_4_k_cu_e224f688_42896ignoreE)
_ZN39_INTERNAL_8728afc1_4_k_cu_e224f688_42894cuda3std3__441_GLOBAL__N__8728afc1_4_k_cu_e224f688_42896ignoreE:
	.zero		1
	.type		_ZN39_INTERNAL_8728afc1_4_k_cu_e224f688_42894cute7productE,@object
	.size		_ZN39_INTERNAL_8728afc1_4_k_cu_e224f688_42894cute7productE,(_ZN39_INTERNAL_8728afc1_4_k_cu_e224f688_42894cuda3std3__45__cpo3endE - _ZN39_INTERNAL_8728afc1_4_k_cu_e224f688_42894cute7productE)
_ZN39_INTERNAL_8728afc1_4_k_cu_e224f688_42894cute7productE:
	.zero		1
	.type		_ZN39_INTERNAL_8728afc1_4_k_cu_e224f688_42894cuda3std3__45__cpo3endE,@object
	.size		_ZN39_INTERNAL_8728afc1_4_k_cu_e224f688_42894cuda3std3__45__cpo3endE,(_ZN39_INTERNAL_8728afc1_4_k_cu_e224f688_42894cuda3std3__419piecewise_constructE - _ZN39_INTERNAL_8728afc1_4_k_cu_e224f688_42894cuda3std3__45__cpo3endE)
_ZN39_INTERNAL_8728afc1_4_k_cu_e224f688_42894cuda3std3__45__cpo3endE:
	.zero		1
	.type		_ZN39_INTERNAL_8728afc1_4_k_cu_e224f688_42894cuda3std3__419piecewise_constructE,@object
	.size		_ZN39_INTERNAL_8728afc1_4_k_cu_e224f688_42894cuda3std3__419piecewise_constructE,(_ZN39_INTERNAL_8728afc1_4_k_cu_e224f688_42894cuda3std3__45__cpo4cendE - _ZN39_INTERNAL_8728afc1_4_k_cu_e224f688_42894cuda3std3__419piecewise_constructE)
_ZN39_INTERNAL_8728afc1_4_k_cu_e224f688_42894cuda3std3__419piecewise_constructE:
	.zero		1
	.type		_ZN39_INTERNAL_8728afc1_4_k_cu_e224f688_42894cuda3std3__45__cpo4cendE,@object
	.size		_ZN39_INTERNAL_8728afc1_4_k_cu_e224f688_42894cuda3std3__45__cpo4cendE,(_ZN39_INTERNAL_8728afc1_4_k_cu_e224f688_42894cuda3std6ranges3__45__cpo4swapE - _ZN39_INTERNAL_8728afc1_4_k_cu_e224f688_42894cuda3std3__45__cpo4cendE)
_ZN39_INTERNAL_8728afc1_4_k_cu_e224f688_42894cuda3std3__45__cpo4cendE:
	.zero		1
	.type		_ZN39_INTERNAL_8728afc1_4_k_cu_e224f688_42894cuda3std6ranges3__45__cpo4swapE,@object
	.size		_ZN39_INTERNAL_8728afc1_4_k_cu_e224f688_42894cuda3std6ranges3__45__cpo4swapE,(.L_8 - _ZN39_INTERNAL_8728afc1_4_k_cu_e224f688_42894cuda3std6ranges3__45__cpo4swapE)
_ZN39_INTERNAL_8728afc1_4_k_cu_e224f688_42894cuda3std6ranges3__45__cpo4swapE:
	.zero		1
.L_8:


//--------------------- .nv.constant0._ZN7cutlass13device_kernelINS_4gemm6kernel13GemmUniversalIN4cute5tupleIJiiiiEEENS1_10collective13CollectiveMmaINS1_34MainloopSm90TmaGmmaWarpSpecializedILi18ENS5_IJNS4_1CILi1EEENSA_ILi2EEESB_EEENS1_35KernelTmaWarpSpecializedCooperativeEEENS5_IJNSA_ILi128EEENSA_ILi64EEESH_EEEaNS5_IJlSB_lEEEaSJ_NS4_8TiledMMAINS4_8MMA_AtomIJNS4_4SM904GMMA26MMA_64x64x32_S32S8S8_SS_TNEEEENS4_6LayoutINS5_IJSC_SB_SB_EEENS5_IJSB_NSA_ILi0EEESS_EEEEENS5_IJNS4_10UnderscoreESV_SV_EEEEENS4_23SM90_TMA_LOAD_MULTICASTENS4_14ComposedLayoutINS4_7SwizzleILi2ELi4ELi3EEENS4_18smem_ptr_flag_bitsILi8EEENSQ_INS5_IJNSA_ILi8EEESH_EEENS5_IJSH_SB_EEEEEEEvNS4_8identityENS4_13SM90_TMA_LOADES18_vS19_EENS_8epilogue10collective6detail29Sm90TmaWarpSpecializedAdapterINS1D_15DefaultEpilogueIaSJ_SJ_NS1C_6thread17LinearCombinationIaLi1EiiLNS1H_9ScaleType4KindE0ELNS_15FloatRoundStyleE2EaEENS1_15EpilogueDefaultEEEEEvvEEEEvNT_6ParamsE --------------------------
	.section	.nv.constant0._ZN7cutlass13device_kernelINS_4gemm6kernel13GemmUniversalIN4cute5tupleIJiiiiEEENS1_10collective13CollectiveMmaINS1_34MainloopSm90TmaGmmaWarpSpecializedILi18ENS5_IJNS4_1CILi1EEENSA_ILi2EEESB_EEENS1_35KernelTmaWarpSpecializedCooperativeEEENS5_IJNSA_ILi128EEENSA_ILi64EEESH_EEEaNS5_IJlSB_lEEEaSJ_NS4_8TiledMMAINS4_8MMA_AtomIJNS4_4SM904GMMA26MMA_64x64x32_S32S8S8_SS_TNEEEENS4_6LayoutINS5_IJSC_SB_SB_EEENS5_IJSB_NSA_ILi0EEESS_EEEEENS5_IJNS4_10UnderscoreESV_SV_EEEEENS4_23SM90_TMA_LOAD_MULTICASTENS4_14ComposedLayoutINS4_7SwizzleILi2ELi4ELi3EEENS4_18smem_ptr_flag_bitsILi8EEENSQ_INS5_IJNSA_ILi8EEESH_EEENS5_IJSH_SB_EEEEEEEvNS4_8identityENS4_13SM90_TMA_LOADES18_vS19_EENS_8epilogue10collective6detail29Sm90TmaWarpSpecializedAdapterINS1D_15DefaultEpilogueIaSJ_SJ_NS1C_6thread17LinearCombinationIaLi1EiiLNS1H_9ScaleType4KindE0ELNS_15FloatRoundStyleE2EaEENS1_15EpilogueDefaultEEEEEvvEEEEvNT_6ParamsE,"a",@progbits
	.sectionflags	@""
	.align	4
.nv.constant0._ZN7cutlass13device_kernelINS_4gemm6kernel13GemmUniversalIN4cute5tupleIJiiiiEEENS1_10collective13CollectiveMmaINS1_34MainloopSm90TmaGmmaWarpSpecializedILi18ENS5_IJNS4_1CILi1EEENSA_ILi2EEESB_EEENS1_35KernelTmaWarpSpecializedCooperativeEEENS5_IJNSA_ILi128EEENSA_ILi64EEESH_EEEaNS5_IJlSB_lEEEaSJ_NS4_8TiledMMAINS4_8MMA_AtomIJNS4_4SM904GMMA26MMA_64x64x32_S32S8S8_SS_TNEEEENS4_6LayoutINS5_IJSC_SB_SB_EEENS5_IJSB_NSA_ILi0EEESS_EEEEENS5_IJNS4_10UnderscoreESV_SV_EEEEENS4_23SM90_TMA_LOAD_MULTICASTENS4_14ComposedLayoutINS4_7SwizzleILi2ELi4ELi3EEENS4_18smem_ptr_flag_bitsILi8EEENSQ_INS5_IJNSA_ILi8EEESH_EEENS5_IJSH_SB_EEEEEEEvNS4_8identityENS4_13SM90_TMA_LOADES18_vS19_EENS_8epilogue10collective6detail29Sm90TmaWarpSpecializedAdapterINS1D_15DefaultEpilogueIaSJ_SJ_NS1C_6thread17LinearCombinationIaLi1EiiLNS1H_9ScaleType4KindE0ELNS_15FloatRoundStyleE2EaEENS1_15EpilogueDefaultEEEEEvvEEEEvNT_6ParamsE:
	.zero		1664


//--------------------- SYMBOLS --------------------------

	.type		.nv.reservedSmem.offset0,@object
	.size		.nv.reservedSmem.offset0,0x4
	.type		__assertfail,@function
